	.target	sm_90a

	.elftype	@"ET_EXEC"


//--------------------- .note.nv.tkinfo           --------------------------
	.section	.note.nv.tkinfo,"",@"SHT_NOTE"
	.sectionflags	@"SHF_NOTE_NV_TKINFO"
	.tkinfo
        /*0018*/ 	.word	0x00000002
        /*0030*/ 	.string	""
        /*0030*/ 	.string	"ptxas"
        /*0030*/ 	.string	"Cuda compilation tools, release 13.0, V13.0.88"
        /*0030*/ 	.string	"Build cuda_13.0.r13.0/compiler.36424714_0"
        /*0030*/ 	.string	"-arch sm_90a -m 64 "



//--------------------- .note.nv.cuinfo           --------------------------
	.section	.note.nv.cuinfo,"",@"SHT_NOTE"
	.sectionflags	@"SHF_NOTE_NV_CUINFO"
        /*0018*/ 	.short	0x0002
        /*001a*/ 	.short	0x005a
        /*001c*/ 	.short	0x0082
	.zero		2


//--------------------- .nv.info                  --------------------------
	.section	.nv.info,"",@"SHT_CUDA_INFO"
	.align	4


	//----- nvinfo : EIATTR_REGCOUNT
	.align		4
        /*0000*/ 	.byte	0x04, 0x2f
        /*0002*/ 	.short	(.L_15 - .L_14)
	.align		4
.L_14:
        /*0004*/ 	.word	index@(_ZN7cutlass13device_kernelINS_4gemm6kernel13GemmUniversalIN4cute5tupleIJiiiiEEENS1_10collective13CollectiveMmaINS1_34MainloopSm90TmaGmmaWarpSpecializedILi2ENS5_IJNS4_1CILi2EEENSA_ILi1EEESC_EEENS1_35KernelTmaWarpSpecializedCooperativeEEENS5_IJNSA_ILi192EEENSA_ILi128EEESH_EEENS_10bfloat16_tENS5_IJlSC_lEEESJ_SK_NS4_8TiledMMAINS4_8MMA_AtomIJNS4_4SM904GMMA28MMA_64x128x16_F32BF16BF16_SSILNSO_5MajorE0ELSQ_0ELNSO_7ScaleInE1ELSR_1EEEEEENS4_6LayoutISD_NS5_IJSC_NSA_ILi0EEESV_EEEEENS5_IJNS4_10UnderscoreESY_SY_EEEEENS4_13SM90_TMA_LOADENS4_14ComposedLayoutINS4_7SwizzleILi3ELi4ELi3EEENS4_18smem_ptr_flag_bitsILi16EEENSU_INS5_IJNSA_ILi8EEENSA_ILi64EEEEEENS5_IJS18_SC_EEEEEEEvNS4_8identityENS4_23SM90_TMA_LOAD_MULTICASTES1C_vS1D_EENS_8epilogue10collective6detail29Sm90TmaWarpSpecializedAdapterINS1H_15DefaultEpilogueISJ_SK_SK_NS1G_6thread17LinearCombinationISJ_Li1EffLNS1L_9ScaleType4KindE0ELNS_15FloatRoundStyleE2ESJ_EENS1_15EpilogueDefaultEEEEEvvEEEEvNT_6ParamsE)
        /*0008*/ 	.word	0x000000a8


	//----- nvinfo : EIATTR_FRAME_SIZE
	.align		4
.L_15:
        /*000c*/ 	.byte	0x04, 0x11
        /*000e*/ 	.short	(.L_17 - .L_16)
	.align		4
.L_16:
        /*0010*/ 	.word	index@(_ZN7cutlass13device_kernelINS_4gemm6kernel13GemmUniversalIN4cute5tupleIJiiiiEEENS1_10collective13CollectiveMmaINS1_34MainloopSm90TmaGmmaWarpSpecializedILi2ENS5_IJNS4_1CILi2EEENSA_ILi1EEESC_EEENS1_35KernelTmaWarpSpecializedCooperativeEEENS5_IJNSA_ILi192EEENSA_ILi128EEESH_EEENS_10bfloat16_tENS5_IJlSC_lEEESJ_SK_NS4_8TiledMMAINS4_8MMA_AtomIJNS4_4SM904GMMA28MMA_64x128x16_F32BF16BF16_SSILNSO_5MajorE0ELSQ_0ELNSO_7ScaleInE1ELSR_1EEEEEENS4_6LayoutISD_NS5_IJSC_NSA_ILi0EEESV_EEEEENS5_IJNS4_10UnderscoreESY_SY_EEEEENS4_13SM90_TMA_LOADENS4_14ComposedLayoutINS4_7SwizzleILi3ELi4ELi3EEENS4_18smem_ptr_flag_bitsILi16EEENSU_INS5_IJNSA_ILi8EEENSA_ILi64EEEEEENS5_IJS18_SC_EEEEEEEvNS4_8identityENS4_23SM90_TMA_LOAD_MULTICASTES1C_vS1D_EENS_8epilogue10collective6detail29Sm90TmaWarpSpecializedAdapterINS1H_15DefaultEpilogueISJ_SK_SK_NS1G_6thread17LinearCombinationISJ_Li1EffLNS1L_9ScaleType4KindE0ELNS_15FloatRoundStyleE2ESJ_EENS1_15EpilogueDefaultEEEEEvvEEEEvNT_6ParamsE)
        /*0014*/ 	.word	0x00000000


	//----- nvinfo : EIATTR_MIN_STACK_SIZE
	.align		4
.L_17:
        /*0018*/ 	.byte	0x04, 0x12
        /*001a*/ 	.short	(.L_19 - .L_18)
	.align		4
.L_18:
        /*001c*/ 	.word	index@(_ZN7cutlass13device_kernelINS_4gemm6kernel13GemmUniversalIN4cute5tupleIJiiiiEEENS1_10collective13CollectiveMmaINS1_34MainloopSm90TmaGmmaWarpSpecializedILi2ENS5_IJNS4_1CILi2EEENSA_ILi1EEESC_EEENS1_35KernelTmaWarpSpecializedCooperativeEEENS5_IJNSA_ILi192EEENSA_ILi128EEESH_EEENS_10bfloat16_tENS5_IJlSC_lEEESJ_SK_NS4_8TiledMMAINS4_8MMA_AtomIJNS4_4SM904GMMA28MMA_64x128x16_F32BF16BF16_SSILNSO_5MajorE0ELSQ_0ELNSO_7ScaleInE1ELSR_1EEEEEENS4_6LayoutISD_NS5_IJSC_NSA_ILi0EEESV_EEEEENS5_IJNS4_10UnderscoreESY_SY_EEEEENS4_13SM90_TMA_LOADENS4_14ComposedLayoutINS4_7SwizzleILi3ELi4ELi3EEENS4_18smem_ptr_flag_bitsILi16EEENSU_INS5_IJNSA_ILi8EEENSA_ILi64EEEEEENS5_IJS18_SC_EEEEEEEvNS4_8identityENS4_23SM90_TMA_LOAD_MULTICASTES1C_vS1D_EENS_8epilogue10collective6detail29Sm90TmaWarpSpecializedAdapterINS1H_15DefaultEpilogueISJ_SK_SK_NS1G_6thread17LinearCombinationISJ_Li1EffLNS1L_9ScaleType4KindE0ELNS_15FloatRoundStyleE2ESJ_EENS1_15EpilogueDefaultEEEEEvvEEEEvNT_6ParamsE)
        /*0020*/ 	.word	0x00000000
.L_19:


//--------------------- .nv.compat                --------------------------
	.section	.nv.compat,"",@"SHT_CUDA_COMPAT_INFO"
	.align	4
        /*0000*/ 	.byte	0x02, 0x09, 0x01, 0x00, 0x02, 0x02, 0x04, 0x00, 0x02, 0x05, 0x05, 0x00, 0x03, 0x07, 0x01, 0x01
        /*0010*/ 	.byte	0x02, 0x03, 0x01, 0x00, 0x02, 0x06, 0x01, 0x00, 0x04, 0x0b, 0x08, 0x00, 0x00, 0x00, 0x00, 0x00
        /*0020*/ 	.byte	0x00, 0x00, 0x00, 0x00


//--------------------- .nv.info._ZN7cutlass13device_kernelINS_4gemm6kernel13GemmUniversalIN4cute5tupleIJiiiiEEENS1_10collective13CollectiveMmaINS1_34MainloopSm90TmaGmmaWarpSpecializedILi2ENS5_IJNS4_1CILi2EEENSA_ILi1EEESC_EEENS1_35KernelTmaWarpSpecializedCooperativeEEENS5_IJNSA_ILi192EEENSA_ILi128EEESH_EEENS_10bfloat16_tENS5_IJlSC_lEEESJ_SK_NS4_8TiledMMAINS4_8MMA_AtomIJNS4_4SM904GMMA28MMA_64x128x16_F32BF16BF16_SSILNSO_5MajorE0ELSQ_0ELNSO_7ScaleInE1ELSR_1EEEEEENS4_6LayoutISD_NS5_IJSC_NSA_ILi0EEESV_EEEEENS5_IJNS4_10UnderscoreESY_SY_EEEEENS4_13SM90_TMA_LOADENS4_14ComposedLayoutINS4_7SwizzleILi3ELi4ELi3EEENS4_18smem_ptr_flag_bitsILi16EEENSU_INS5_IJNSA_ILi8EEENSA_ILi64EEEEEENS5_IJS18_SC_EEEEEEEvNS4_8identityENS4_23SM90_TMA_LOAD_MULTICASTES1C_vS1D_EENS_8epilogue10collective6detail29Sm90TmaWarpSpecializedAdapterINS1H_15DefaultEpilogueISJ_SK_SK_NS1G_6thread17LinearCombinationISJ_Li1EffLNS1L_9ScaleType4KindE0ELNS_15FloatRoundStyleE2ESJ_EENS1_15EpilogueDefaultEEEEEvvEEEEvNT_6ParamsE --------------------------
	.section	.nv.info._ZN7cutlass13device_kernelINS_4gemm6kernel13GemmUniversalIN4cute5tupleIJiiiiEEENS1_10collective13CollectiveMmaINS1_34MainloopSm90TmaGmmaWarpSpecializedILi2ENS5_IJNS4_1CILi2EEENSA_ILi1EEESC_EEENS1_35KernelTmaWarpSpecializedCooperativeEEENS5_IJNSA_ILi192EEENSA_ILi128EEESH_EEENS_10bfloat16_tENS5_IJlSC_lEEESJ_SK_NS4_8TiledMMAINS4_8MMA_AtomIJNS4_4SM904GMMA28MMA_64x128x16_F32BF16BF16_SSILNSO_5MajorE0ELSQ_0ELNSO_7ScaleInE1ELSR_1EEEEEENS4_6LayoutISD_NS5_IJSC_NSA_ILi0EEESV_EEEEENS5_IJNS4_10UnderscoreESY_SY_EEEEENS4_13SM90_TMA_LOADENS4_14ComposedLayoutINS4_7SwizzleILi3ELi4ELi3EEENS4_18smem_ptr_flag_bitsILi16EEENSU_INS5_IJNSA_ILi8EEENSA_ILi64EEEEEENS5_IJS18_SC_EEEEEEEvNS4_8identityENS4_23SM90_TMA_LOAD_MULTICASTES1C_vS1D_EENS_8epilogue10collective6detail29Sm90TmaWarpSpecializedAdapterINS1H_15DefaultEpilogueISJ_SK_SK_NS1G_6thread17LinearCombinationISJ_Li1EffLNS1L_9ScaleType4KindE0ELNS_15FloatRoundStyleE2ESJ_EENS1_15EpilogueDefaultEEEEEvvEEEEvNT_6ParamsE,"",@"SHT_CUDA_INFO"
	.sectionflags	@""
	.align	4


	//----- nvinfo : EIATTR_CUDA_API_VERSION
	.align		4
        /*0000*/ 	.byte	0x04, 0x37
        /*0002*/ 	.short	(.L_21 - .L_20)
.L_20:
        /*0004*/ 	.word	0x00000082


	//----- nvinfo : EIATTR_KPARAM_INFO
	.align		4
.L_21:
        /*0008*/ 	.byte	0x04, 0x17
        /*000a*/ 	.short	(.L_23 - .L_22)
.L_22:
        /*000c*/ 	.word	0x00000000
        /*0010*/ 	.short	0x0000
        /*0012*/ 	.short	0x0070
        /*0014*/ 	.byte	0x00, 0xf0, 0x01, 0x10


	//----- nvinfo : EIATTR_SPARSE_MMA_MASK
	.align		4
.L_23:
        /*0018*/ 	.byte	0x03, 0x50
        /*001a*/ 	.short	0x0000


	//----- nvinfo : EIATTR_MAXREG_COUNT
	.align		4
        /*001c*/ 	.byte	0x03, 0x1b
        /*001e*/ 	.short	0x00a8


	//----- nvinfo : EIATTR_NUM_BARRIERS
	.align		4
        /*0020*/ 	.byte	0x02, 0x4c
        /*0022*/ 	.byte	0x01
	.zero		1


	//----- nvinfo : EIATTR_EXTERNS
	.align		4
        /*0024*/ 	.byte	0x04, 0x0f
        /*0026*/ 	.short	(.L_25 - .L_24)


	//   ....[0]....
	.align		4
.L_24:
        /*0028*/ 	.word	index@(__assertfail)


	//----- nvinfo : EIATTR_MERCURY_ISA_VERSION
	.align		4
.L_25:
        /*002c*/ 	.byte	0x03, 0x5f
        /*002e*/ 	.short	0x0101


	//----- nvinfo : EIATTR_INT_WARP_WIDE_INSTR_OFFSETS
	.align		4
        /*0030*/ 	.byte	0x04, 0x31
        /*0032*/ 	.short	(.L_27 - .L_26)


	//   ....[0]....
.L_26:
        /*0034*/ 	.word	0x00000440


	//   ....[1]....
        /*0038*/ 	.word	0x00000470


	//   ....[2]....
        /*003c*/ 	.word	0x00000630


	//   ....[3]....
        /*0040*/ 	.word	0x00002520


	//----- nvinfo : EIATTR_COOP_GROUP_MASK_REGIDS
	.align		4
.L_27:
        /*0044*/ 	.byte	0x04, 0x29
        /*0046*/ 	.short	(.L_29 - .L_28)


	//   ....[0]....
.L_28:
        /*0048*/ 	.word	0xffffffff


	//   ....[1]....
        /*004c*/ 	.word	0xffffffff


	//   ....[2]....
        /*0050*/ 	.word	0xffffffff


	//   ....[3]....
        /*0054*/ 	.word	0xffffffff


	//   ....[4]....
        /*0058*/ 	.word	0xffffffff


	//   ....[5]....
        /*005c*/ 	.word	0xffffffff


	//----- nvinfo : EIATTR_COOP_GROUP_INSTR_OFFSETS
	.align		4
.L_29:
        /*0060*/ 	.byte	0x04, 0x28
        /*0062*/ 	.short	(.L_31 - .L_30)


	//   ....[0]....
.L_30:
        /*0064*/ 	.word	0x00000060


	//   ....[1]....
        /*0068*/ 	.word	0x00000070


	//   ....[2]....
        /*006c*/ 	.word	0x00000130


	//   ....[3]....
        /*0070*/ 	.word	0x00000290


	//   ....[4]....
        /*0074*/ 	.word	0x000007b0


	//   ....[5]....
        /*0078*/ 	.word	0x00001200


	//----- nvinfo : EIATTR_REG_RECONFIG
	.align		4
.L_31:
        /*007c*/ 	.byte	0x01, 0x54
	.zero		2


	//----- nvinfo : EIATTR_SYSCALL_OFFSETS
	.align		4
        /*0080*/ 	.byte	0x04, 0x46
        /*0082*/ 	.short	(.L_33 - .L_32)


	//   ....[0]....
.L_32:
        /*0084*/ 	.word	0x000013c0


	//----- nvinfo : EIATTR_MBARRIER_INSTR_OFFSETS
	.align		4
.L_33:
        /*0088*/ 	.byte	0x04, 0x39
        /*008a*/ 	.short	(.L_35 - .L_34)


	//   ....[0]....
.L_34:
        /*008c*/ 	.word	0x00000230
        /*0090*/ 	.word	0x000000ff
        /*0094*/ 	.word	0x00000000
        /*0098*/ 	.short	0x0100
        /*009a*/ 	.byte	0x08
	.zero		1


	//   ....[1]....
        /*009c*/ 	.word	0x00000240
        /*00a0*/ 	.word	0x000000ff
        /*00a4*/ 	.word	0x00000010
        /*00a8*/ 	.short	0x0100
        /*00aa*/ 	.byte	0x08
	.zero		1


	//   ....[2]....
        /*00ac*/ 	.word	0x00000250
        /*00b0*/ 	.word	0x000000ff
        /*00b4*/ 	.word	0x00000008
        /*00b8*/ 	.short	0x0100
        /*00ba*/ 	.byte	0x08
	.zero		1


	//   ....[3]....
        /*00bc*/ 	.word	0x00000260
        /*00c0*/ 	.word	0x000000ff
        /*00c4*/ 	.word	0x00000018
        /*00c8*/ 	.short	0x0100
        /*00ca*/ 	.byte	0x08
	.zero		1


	//   ....[4]....
        /*00cc*/ 	.word	0x000006b0
        /*00d0*/ 	.word	0x000000ff
        /*00d4*/ 	.word	0x00000030
        /*00d8*/ 	.short	0x0100
        /*00da*/ 	.byte	0x06
	.zero		1


	//   ....[5]....
        /*00dc*/ 	.word	0x00000740
        /*00e0*/ 	.word	0x000000ff
        /*00e4*/ 	.word	0x00000038
        /*00e8*/ 	.short	0x0100
        /*00ea*/ 	.byte	0x06
	.zero		1


	//   ....[6]....
        /*00ec*/ 	.word	0x00001480
        /*00f0*/ 	.word	0x00000003
        /*00f4*/ 	.word	0x00000000
        /*00f8*/ 	.short	0x010a
        /*00fa*/ 	.byte	0x3f
	.zero		1


	//   ....[7]....
        /*00fc*/ 	.word	0x000014c0
        /*0100*/ 	.word	0x00000003
        /*0104*/ 	.word	0x00000000
        /*0108*/ 	.short	0x010a
        /*010a*/ 	.byte	0x3f
	.zero		1


	//   ....[8]....
        /*010c*/ 	.word	0x00001ce0
        /*0110*/ 	.word	0x00000005
        /*0114*/ 	.word	0x00000000
        /*0118*/ 	.short	0x010a
        /*011a*/ 	.byte	0x3f
	.zero		1


	//   ....[9]....
        /*011c*/ 	.word	0x00001d20
        /*0120*/ 	.word	0x00000005
        /*0124*/ 	.word	0x00000000
        /*0128*/ 	.short	0x010a
        /*012a*/ 	.byte	0x3f
	.zero		1


	//   ....[10]....
        /*012c*/ 	.word	0x000023c0
        /*0130*/ 	.word	0x00000005
        /*0134*/ 	.word	0x00000000
        /*0138*/ 	.short	0x0101
        /*013a*/ 	.byte	0x3f
	.zero		1


	//   ....[11]....
        /*013c*/ 	.word	0x000025a0
        /*0140*/ 	.word	0x00000003
        /*0144*/ 	.word	0x00000000
        /*0148*/ 	.short	0x0101
        /*014a*/ 	.byte	0x3f
	.zero		1


	//   ....[12]....
        /*014c*/ 	.word	0x0000bdb0
        /*0150*/ 	.word	0x00000014
        /*0154*/ 	.word	0x00000010
        /*0158*/ 	.short	0x010a
        /*015a*/ 	.byte	0x3f
	.zero		1


	//   ....[13]....
        /*015c*/ 	.word	0x0000c230
        /*0160*/ 	.word	0x00000005
        /*0164*/ 	.word	0x00000038
        /*0168*/ 	.short	0x0101
        /*016a*/ 	.byte	0x3f
	.zero		1


	//   ....[14]....
        /*016c*/ 	.word	0x0000c950
        /*0170*/ 	.word	0x00000007
        /*0174*/ 	.word	0x00000000
        /*0178*/ 	.short	0x010a
        /*017a*/ 	.byte	0x3f
	.zero		1


	//   ....[15]....
        /*017c*/ 	.word	0x0000c9d0
        /*0180*/ 	.word	0x00000003
        /*0184*/ 	.word	0x00000000
        /*0188*/ 	.short	0x010a
        /*018a*/ 	.byte	0x3f
	.zero		1


	//   ....[16]....
        /*018c*/ 	.word	0x0000ca30
        /*0190*/ 	.word	0x00000003
        /*0194*/ 	.word	0x00000000
        /*0198*/ 	.short	0x010a
        /*019a*/ 	.byte	0x3f
	.zero		1


	//   ....[17]....
        /*019c*/ 	.word	0x0000ca80
        /*01a0*/ 	.word	0x00000005
        /*01a4*/ 	.word	0x00000000
        /*01a8*/ 	.short	0x010a
        /*01aa*/ 	.byte	0x3f
	.zero		1


	//   ....[18]....
        /*01ac*/ 	.word	0x0000cb50
        /*01b0*/ 	.word	0x00000014
        /*01b4*/ 	.word	0x00000010
        /*01b8*/ 	.short	0x010a
        /*01ba*/ 	.byte	0x3f
	.zero		1


	//   ....[19]....
        /*01bc*/ 	.word	0x0000cc20
        /*01c0*/ 	.word	0x00000007
        /*01c4*/ 	.word	0x00000000
        /*01c8*/ 	.short	0x010a
        /*01ca*/ 	.byte	0x3f
	.zero		1


	//----- nvinfo : EIATTR_NUM_MBARRIERS
	.align		4
.L_35:
        /*01cc*/ 	.byte	0x03, 0x38
        /*01ce*/ 	.short	0x0006


	//----- nvinfo : EIATTR_EXIT_INSTR_OFFSETS
	.align		4
        /*01d0*/ 	.byte	0x04, 0x1c
        /*01d2*/ 	.short	(.L_37 - .L_36)


	//   ....[0]....
.L_36:
        /*01d4*/ 	.word	0x00000910


	//   ....[1]....
        /*01d8*/ 	.word	0x00001130


	//   ....[2]....
        /*01dc*/ 	.word	0x0000b4c0


	//   ....[3]....
        /*01e0*/ 	.word	0x0000ba20


	//   ....[4]....
        /*01e4*/ 	.word	0x0000ca20


	//----- nvinfo : EIATTR_MAX_THREADS
	.align		4
.L_37:
        /*01e8*/ 	.byte	0x04, 0x05
        /*01ea*/ 	.short	(.L_39 - .L_38)
.L_38:
        /*01ec*/ 	.word	0x00000180
        /*01f0*/ 	.word	0x00000001
        /*01f4*/ 	.word	0x00000001


	//----- nvinfo : EIATTR_CRS_STACK_SIZE
	.align		4
.L_39:
        /*01f8*/ 	.byte	0x04, 0x1e
        /*01fa*/ 	.short	(.L_41 - .L_40)
.L_40:
        /*01fc*/ 	.word	0x00000000


	//----- nvinfo : EIATTR_CBANK_PARAM_SIZE
	.align		4
.L_41:
        /*0200*/ 	.byte	0x03, 0x19
        /*0202*/ 	.short	0x0470


	//----- nvinfo : EIATTR_PARAM_CBANK
	.align		4
        /*0204*/ 	.byte	0x04, 0x0a
        /*0206*/ 	.short	(.L_43 - .L_42)
	.align		4
.L_42:
        /*0208*/ 	.word	index@(.nv.constant0._ZN7cutlass13device_kernelINS_4gemm6kernel13GemmUniversalIN4cute5tupleIJiiiiEEENS1_10collective13CollectiveMmaINS1_34MainloopSm90TmaGmmaWarpSpecializedILi2ENS5_IJNS4_1CILi2EEENSA_ILi1EEESC_EEENS1_35KernelTmaWarpSpecializedCooperativeEEENS5_IJNSA_ILi192EEENSA_ILi128EEESH_EEENS_10bfloat16_tENS5_IJlSC_lEEESJ_SK_NS4_8TiledMMAINS4_8MMA_AtomIJNS4_4SM904GMMA28MMA_64x128x16_F32BF16BF16_SSILNSO_5MajorE0ELSQ_0ELNSO_7ScaleInE1ELSR_1EEEEEENS4_6LayoutISD_NS5_IJSC_NSA_ILi0EEESV_EEEEENS5_IJNS4_10UnderscoreESY_SY_EEEEENS4_13SM90_TMA_LOADENS4_14ComposedLayoutINS4_7SwizzleILi3ELi4ELi3EEENS4_18smem_ptr_flag_bitsILi16EEENSU_INS5_IJNSA_ILi8EEENSA_ILi64EEEEEENS5_IJS18_SC_EEEEEEEvNS4_8identityENS4_23SM90_TMA_LOAD_MULTICASTES1C_vS1D_EENS_8epilogue10collective6detail29Sm90TmaWarpSpecializedAdapterINS1H_15DefaultEpilogueISJ_SK_SK_NS1G_6thread17LinearCombinationISJ_Li1EffLNS1L_9ScaleType4KindE0ELNS_15FloatRoundStyleE2ESJ_EENS1_15EpilogueDefaultEEEEEvvEEEEvNT_6ParamsE)
        /*020c*/ 	.short	0x0210
        /*020e*/ 	.short	0x0470


	//----- nvinfo : EIATTR_SW_WAR
	.align		4
.L_43:
        /*0210*/ 	.byte	0x04, 0x36
        /*0212*/ 	.short	(.L_45 - .L_44)
.L_44:
        /*0214*/ 	.word	0x00000008
.L_45:


//--------------------- .nv.callgraph             --------------------------
	.section	.nv.callgraph,"",@"SHT_CUDA_CALLGRAPH"
	.align	4
	.sectionentsize	8
	.align		4
        /*0000*/ 	.word	0x00000000
	.align		4
        /*0004*/ 	.word	0xffffffff
	.align		4
        /*0008*/ 	.word	index@(_ZN7cutlass13device_kernelINS_4gemm6kernel13GemmUniversalIN4cute5tupleIJiiiiEEENS1_10collective13CollectiveMmaINS1_34MainloopSm90TmaGmmaWarpSpecializedILi2ENS5_IJNS4_1CILi2EEENSA_ILi1EEESC_EEENS1_35KernelTmaWarpSpecializedCooperativeEEENS5_IJNSA_ILi192EEENSA_ILi128EEESH_EEENS_10bfloat16_tENS5_IJlSC_lEEESJ_SK_NS4_8TiledMMAINS4_8MMA_AtomIJNS4_4SM904GMMA28MMA_64x128x16_F32BF16BF16_SSILNSO_5MajorE0ELSQ_0ELNSO_7ScaleInE1ELSR_1EEEEEENS4_6LayoutISD_NS5_IJSC_NSA_ILi0EEESV_EEEEENS5_IJNS4_10UnderscoreESY_SY_EEEEENS4_13SM90_TMA_LOADENS4_14ComposedLayoutINS4_7SwizzleILi3ELi4ELi3EEENS4_18smem_ptr_flag_bitsILi16EEENSU_INS5_IJNSA_ILi8EEENSA_ILi64EEEEEENS5_IJS18_SC_EEEEEEEvNS4_8identityENS4_23SM90_TMA_LOAD_MULTICASTES1C_vS1D_EENS_8epilogue10collective6detail29Sm90TmaWarpSpecializedAdapterINS1H_15DefaultEpilogueISJ_SK_SK_NS1G_6thread17LinearCombinationISJ_Li1EffLNS1L_9ScaleType4KindE0ELNS_15FloatRoundStyleE2ESJ_EENS1_15EpilogueDefaultEEEEEvvEEEEvNT_6ParamsE)
	.align		4
        /*000c*/ 	.word	index@(__assertfail)
	.align		4
        /*0010*/ 	.word	0x00000000
	.align		4
        /*0014*/ 	.word	0xfffffffe
	.align		4
        /*0018*/ 	.word	0x00000000
	.align		4
        /*001c*/ 	.word	0xfffffffd
	.align		4
        /*0020*/ 	.word	0x00000000
	.align		4
        /*0024*/ 	.word	0xfffffffc


//--------------------- .nv.constant4             --------------------------
	.section	.nv.constant4,"a",@progbits
	.align	8
	.align		8
.nv.constant4:
        /*0000*/ 	.dword	__assertfail
	.align		8
        /*0008*/ 	.dword	__unnamed_1
	.align		8
        /*0010*/ 	.dword	_ZN39_INTERNAL_db5ea3de_4_k_cu_8ec97e42_87674cuda3std3__45__cpo5beginE
	.align		8
        /*0018*/ 	.dword	_ZN39_INTERNAL_db5ea3de_4_k_cu_8ec97e42_87674cuda3std3__45__cpo3endE
	.align		8
        /*0020*/ 	.dword	_ZN39_INTERNAL_db5ea3de_4_k_cu_8ec97e42_87674cuda3std3__45__cpo6cbeginE
	.align		8
        /*0028*/ 	.dword	_ZN39_INTERNAL_db5ea3de_4_k_cu_8ec97e42_87674cuda3std3__45__cpo4cendE
	.align		8
        /*0030*/ 	.dword	_ZN39_INTERNAL_db5ea3de_4_k_cu_8ec97e42_87674cuda3std3__441_GLOBAL__N__db5ea3de_4_k_cu_8ec97e42_87676ignoreE
	.align		8
        /*0038*/ 	.dword	_ZN39_INTERNAL_db5ea3de_4_k_cu_8ec97e42_87674cuda3std3__419piecewise_constructE
	.align		8
        /*0040*/ 	.dword	_ZN39_INTERNAL_db5ea3de_4_k_cu_8ec97e42_87674cuda3std3__48in_placeE
	.align		8
        /*0048*/ 	.dword	_ZN39_INTERNAL_db5ea3de_4_k_cu_8ec97e42_87674cuda3std6ranges3__45__cpo4swapE
	.align		8
        /*0050*/ 	.dword	_ZN39_INTERNAL_db5ea3de_4_k_cu_8ec97e42_87674cuda3std6ranges3__45__cpo9iter_moveE
	.align		8
        /*0058*/ 	.dword	_ZN39_INTERNAL_db5ea3de_4_k_cu_8ec97e42_87674cute7productE
	.align		8
        /*0060*/ 	.dword	_ZN39_INTERNAL_db5ea3de_4_k_cu_8ec97e42_87674cute1_E
	.align		8
        /*0068*/ 	.dword	$str$22
	.align		8
        /*0070*/ 	.dword	$str$23


//--------------------- .text._ZN7cutlass13device_kernelINS_4gemm6kernel13GemmUniversalIN4cute5tupleIJiiiiEEENS1_10collective13CollectiveMmaINS1_34MainloopSm90TmaGmmaWarpSpecializedILi2ENS5_IJNS4_1CILi2EEENSA_ILi1EEESC_EEENS1_35KernelTmaWarpSpecializedCooperativeEEENS5_IJNSA_ILi192EEENSA_ILi128EEESH_EEENS_10bfloat16_tENS5_IJlSC_lEEESJ_SK_NS4_8TiledMMAINS4_8MMA_AtomIJNS4_4SM904GMMA28MMA_64x128x16_F32BF16BF16_SSILNSO_5MajorE0ELSQ_0ELNSO_7ScaleInE1ELSR_1EEEEEENS4_6LayoutISD_NS5_IJSC_NSA_ILi0EEESV_EEEEENS5_IJNS4_10UnderscoreESY_SY_EEEEENS4_13SM90_TMA_LOADENS4_14ComposedLayoutINS4_7SwizzleILi3ELi4ELi3EEENS4_18smem_ptr_flag_bitsILi16EEENSU_INS5_IJNSA_ILi8EEENSA_ILi64EEEEEENS5_IJS18_SC_EEEEEEEvNS4_8identityENS4_23SM90_TMA_LOAD_MULTICASTES1C_vS1D_EENS_8epilogue10collective6detail29Sm90TmaWarpSpecializedAdapterINS1H_15DefaultEpilogueISJ_SK_SK_NS1G_6thread17LinearCombinationISJ_Li1EffLNS1L_9ScaleType4KindE0ELNS_15FloatRoundStyleE2ESJ_EENS1_15EpilogueDefaultEEEEEvvEEEEvNT_6ParamsE --------------------------
	.section	.text._ZN7cutlass13device_kernelINS_4gemm6kernel13GemmUniversalIN4cute5tupleIJiiiiEEENS1_10collective13CollectiveMmaINS1_34MainloopSm90TmaGmmaWarpSpecializedILi2ENS5_IJNS4_1CILi2EEENSA_ILi1EEESC_EEENS1_35KernelTmaWarpSpecializedCooperativeEEENS5_IJNSA_ILi192EEENSA_ILi128EEESH_EEENS_10bfloat16_tENS5_IJlSC_lEEESJ_SK_NS4_8TiledMMAINS4_8MMA_AtomIJNS4_4SM904GMMA28MMA_64x128x16_F32BF16BF16_SSILNSO_5MajorE0ELSQ_0ELNSO_7ScaleInE1ELSR_1EEEEEENS4_6LayoutISD_NS5_IJSC_NSA_ILi0EEESV_EEEEENS5_IJNS4_10UnderscoreESY_SY_EEEEENS4_13SM90_TMA_LOADENS4_14ComposedLayoutINS4_7SwizzleILi3ELi4ELi3EEENS4_18smem_ptr_flag_bitsILi16EEENSU_INS5_IJNSA_ILi8EEENSA_ILi64EEEEEENS5_IJS18_SC_EEEEEEEvNS4_8identityENS4_23SM90_TMA_LOAD_MULTICASTES1C_vS1D_EENS_8epilogue10collective6detail29Sm90TmaWarpSpecializedAdapterINS1H_15DefaultEpilogueISJ_SK_SK_NS1G_6thread17LinearCombinationISJ_Li1EffLNS1L_9ScaleType4KindE0ELNS_15FloatRoundStyleE2ESJ_EENS1_15EpilogueDefaultEEEEEvvEEEEvNT_6ParamsE,"ax",@progbits
	.align	128
.text._ZN7cutlass13device_kernelINS_4gemm6kernel13GemmUniversalIN4cute5tupleIJiiiiEEENS1_10collective13CollectiveMmaINS1_34MainloopSm90TmaGmmaWarpSpecializedILi2ENS5_IJNS4_1CILi2EEENSA_ILi1EEESC_EEENS1_35KernelTmaWarpSpecializedCooperativeEEENS5_IJNSA_ILi192EEENSA_ILi128EEESH_EEENS_10bfloat16_tENS5_IJlSC_lEEESJ_SK_NS4_8TiledMMAINS4_8MMA_AtomIJNS4_4SM904GMMA28MMA_64x128x16_F32BF16BF16_SSILNSO_5MajorE0ELSQ_0ELNSO_7ScaleInE1ELSR_1EEEEEENS4_6LayoutISD_NS5_IJSC_NSA_ILi0EEESV_EEEEENS5_IJNS4_10UnderscoreESY_SY_EEEEENS4_13SM90_TMA_LOADENS4_14ComposedLayoutINS4_7SwizzleILi3ELi4ELi3EEENS4_18smem_ptr_flag_bitsILi16EEENSU_INS5_IJNSA_ILi8EEENSA_ILi64EEEEEENS5_IJS18_SC_EEEEEEEvNS4_8identityENS4_23SM90_TMA_LOAD_MULTICASTES1C_vS1D_EENS_8epilogue10collective6detail29Sm90TmaWarpSpecializedAdapterINS1H_15DefaultEpilogueISJ_SK_SK_NS1G_6thread17LinearCombinationISJ_Li1EffLNS1L_9ScaleType4KindE0ELNS_15FloatRoundStyleE2ESJ_EENS1_15EpilogueDefaultEEEEEvvEEEEvNT_6ParamsE:
        .type           _ZN7cutlass13device_kernelINS_4gemm6kernel13GemmUniversalIN4cute5tupleIJiiiiEEENS1_10collective13CollectiveMmaINS1_34MainloopSm90TmaGmmaWarpSpecializedILi2ENS5_IJNS4_1CILi2EEENSA_ILi1EEESC_EEENS1_35KernelTmaWarpSpecializedCooperativeEEENS5_IJNSA_ILi192EEENSA_ILi128EEESH_EEENS_10bfloat16_tENS5_IJlSC_lEEESJ_SK_NS4_8TiledMMAINS4_8MMA_AtomIJNS4_4SM904GMMA28MMA_64x128x16_F32BF16BF16_SSILNSO_5MajorE0ELSQ_0ELNSO_7ScaleInE1ELSR_1EEEEEENS4_6LayoutISD_NS5_IJSC_NSA_ILi0EEESV_EEEEENS5_IJNS4_10UnderscoreESY_SY_EEEEENS4_13SM90_TMA_LOADENS4_14ComposedLayoutINS4_7SwizzleILi3ELi4ELi3EEENS4_18smem_ptr_flag_bitsILi16EEENSU_INS5_IJNSA_ILi8EEENSA_ILi64EEEEEENS5_IJS18_SC_EEEEEEEvNS4_8identityENS4_23SM90_TMA_LOAD_MULTICASTES1C_vS1D_EENS_8epilogue10collective6detail29Sm90TmaWarpSpecializedAdapterINS1H_15DefaultEpilogueISJ_SK_SK_NS1G_6thread17LinearCombinationISJ_Li1EffLNS1L_9ScaleType4KindE0ELNS_15FloatRoundStyleE2ESJ_EENS1_15EpilogueDefaultEEEEEvvEEEEvNT_6ParamsE,@function
        .size           _ZN7cutlass13device_kernelINS_4gemm6kernel13GemmUniversalIN4cute5tupleIJiiiiEEENS1_10collective13CollectiveMmaINS1_34MainloopSm90TmaGmmaWarpSpecializedILi2ENS5_IJNS4_1CILi2EEENSA_ILi1EEESC_EEENS1_35KernelTmaWarpSpecializedCooperativeEEENS5_IJNSA_ILi192EEENSA_ILi128EEESH_EEENS_10bfloat16_tENS5_IJlSC_lEEESJ_SK_NS4_8TiledMMAINS4_8MMA_AtomIJNS4_4SM904GMMA28MMA_64x128x16_F32BF16BF16_SSILNSO_5MajorE0ELSQ_0ELNSO_7ScaleInE1ELSR_1EEEEEENS4_6LayoutISD_NS5_IJSC_NSA_ILi0EEESV_EEEEENS5_IJNS4_10UnderscoreESY_SY_EEEEENS4_13SM90_TMA_LOADENS4_14ComposedLayoutINS4_7SwizzleILi3ELi4ELi3EEENS4_18smem_ptr_flag_bitsILi16EEENSU_INS5_IJNSA_ILi8EEENSA_ILi64EEEEEENS5_IJS18_SC_EEEEEEEvNS4_8identityENS4_23SM90_TMA_LOAD_MULTICASTES1C_vS1D_EENS_8epilogue10collective6detail29Sm90TmaWarpSpecializedAdapterINS1H_15DefaultEpilogueISJ_SK_SK_NS1G_6thread17LinearCombinationISJ_Li1EffLNS1L_9ScaleType4KindE0ELNS_15FloatRoundStyleE2ESJ_EENS1_15EpilogueDefaultEEEEEvvEEEEvNT_6ParamsE,(.L_x_319 - _ZN7cutlass13device_kernelINS_4gemm6kernel13GemmUniversalIN4cute5tupleIJiiiiEEENS1_10collective13CollectiveMmaINS1_34MainloopSm90TmaGmmaWarpSpecializedILi2ENS5_IJNS4_1CILi2EEENSA_ILi1EEESC_EEENS1_35KernelTmaWarpSpecializedCooperativeEEENS5_IJNSA_ILi192EEENSA_ILi128EEESH_EEENS_10bfloat16_tENS5_IJlSC_lEEESJ_SK_NS4_8TiledMMAINS4_8MMA_AtomIJNS4_4SM904GMMA28MMA_64x128x16_F32BF16BF16_SSILNSO_5MajorE0ELSQ_0ELNSO_7ScaleInE1ELSR_1EEEEEENS4_6LayoutISD_NS5_IJSC_NSA_ILi0EEESV_EEEEENS5_IJNS4_10UnderscoreESY_SY_EEEEENS4_13SM90_TMA_LOADENS4_14ComposedLayoutINS4_7SwizzleILi3ELi4ELi3EEENS4_18smem_ptr_flag_bitsILi16EEENSU_INS5_IJNSA_ILi8EEENSA_ILi64EEEEEENS5_IJS18_SC_EEEEEEEvNS4_8identityENS4_23SM90_TMA_LOAD_MULTICASTES1C_vS1D_EENS_8epilogue10collective6detail29Sm90TmaWarpSpecializedAdapterINS1H_15DefaultEpilogueISJ_SK_SK_NS1G_6thread17LinearCombinationISJ_Li1EffLNS1L_9ScaleType4KindE0ELNS_15FloatRoundStyleE2ESJ_EENS1_15EpilogueDefaultEEEEEvvEEEEvNT_6ParamsE)
        .other          _ZN7cutlass13device_kernelINS_4gemm6kernel13GemmUniversalIN4cute5tupleIJiiiiEEENS1_10collective13CollectiveMmaINS1_34MainloopSm90TmaGmmaWarpSpecializedILi2ENS5_IJNS4_1CILi2EEENSA_ILi1EEESC_EEENS1_35KernelTmaWarpSpecializedCooperativeEEENS5_IJNSA_ILi192EEENSA_ILi128EEESH_EEENS_10bfloat16_tENS5_IJlSC_lEEESJ_SK_NS4_8TiledMMAINS4_8MMA_AtomIJNS4_4SM904GMMA28MMA_64x128x16_F32BF16BF16_SSILNSO_5MajorE0ELSQ_0ELNSO_7ScaleInE1ELSR_1EEEEEENS4_6LayoutISD_NS5_IJSC_NSA_ILi0EEESV_EEEEENS5_IJNS4_10UnderscoreESY_SY_EEEEENS4_13SM90_TMA_LOADENS4_14ComposedLayoutINS4_7SwizzleILi3ELi4ELi3EEENS4_18smem_ptr_flag_bitsILi16EEENSU_INS5_IJNSA_ILi8EEENSA_ILi64EEEEEENS5_IJS18_SC_EEEEEEEvNS4_8identityENS4_23SM90_TMA_LOAD_MULTICASTES1C_vS1D_EENS_8epilogue10collective6detail29Sm90TmaWarpSpecializedAdapterINS1H_15DefaultEpilogueISJ_SK_SK_NS1G_6thread17LinearCombinationISJ_Li1EffLNS1L_9ScaleType4KindE0ELNS_15FloatRoundStyleE2ESJ_EENS1_15EpilogueDefaultEEEEEvvEEEEvNT_6ParamsE,@"STO_CUDA_ENTRY STV_DEFAULT"
_ZN7cutlass13device_kernelINS_4gemm6kernel13GemmUniversalIN4cute5tupleIJiiiiEEENS1_10collective13CollectiveMmaINS1_34MainloopSm90TmaGmmaWarpSpecializedILi2ENS5_IJNS4_1CILi2EEENSA_ILi1EEESC_EEENS1_35KernelTmaWarpSpecializedCooperativeEEENS5_IJNSA_ILi192EEENSA_ILi128EEESH_EEENS_10bfloat16_tENS5_IJlSC_lEEESJ_SK_NS4_8TiledMMAINS4_8MMA_AtomIJNS4_4SM904GMMA28MMA_64x128x16_F32BF16BF16_SSILNSO_5MajorE0ELSQ_0ELNSO_7ScaleInE1ELSR_1EEEEEENS4_6LayoutISD_NS5_IJSC_NSA_ILi0EEESV_EEEEENS5_IJNS4_10UnderscoreESY_SY_EEEEENS4_13SM90_TMA_LOADENS4_14ComposedLayoutINS4_7SwizzleILi3ELi4ELi3EEENS4_18smem_ptr_flag_bitsILi16EEENSU_INS5_IJNSA_ILi8EEENSA_ILi64EEEEEENS5_IJS18_SC_EEEEEEEvNS4_8identityENS4_23SM90_TMA_LOAD_MULTICASTES1C_vS1D_EENS_8epilogue10collective6detail29Sm90TmaWarpSpecializedAdapterINS1H_15DefaultEpilogueISJ_SK_SK_NS1G_6thread17LinearCombinationISJ_Li1EffLNS1L_9ScaleType4KindE0ELNS_15FloatRoundStyleE2ESJ_EENS1_15EpilogueDefaultEEEEEvvEEEEvNT_6ParamsE:
[----:B------:R-:W0:Y:S01]  /*0000*/  LDC R1, c[0x0][0x28] ;  /* 0x00000a00ff017b82 */ /* 0x000e220000000800 */
[----:B------:R-:W1:Y:S01]  /*0010*/  S2R R18, SR_TID.X ;  /* 0x0000000000127919 */ /* 0x000e620000002100 */
[----:B------:R-:W-:Y:S01]  /*0020*/  ELECT P0, URZ, PT ;  /* 0x00000000003f782f */ /* 0x000fe20003800000 */
[----:B------:R-:W-:Y:S01]  /*0030*/  BSSY B0, `(.L_x_0) ;  /* 0x000000f000007945 */ /* 0x000fe20003800000 */
[--C-:B-1----:R-:W-:Y:S02]  /*0040*/  SHF.R.U32.HI R0, RZ, 0x5, R18.reuse ;  /* 0x00000005ff007819 */ /* 0x102fe40000011612 */
[----:B------:R-:W-:-:S03]  /*0050*/  SHF.R.U32.HI R3, RZ, 0x7, R18 ;  /* 0x00000007ff037819 */ /* 0x000fc60000011612 */
[----:B------:R-:W1:Y:S04]  /*0060*/  SHFL.IDX PT, R2, R0, RZ, 0x1f ;  /* 0x00001fff00027589 */ /* 0x000e6800000e0000 */
[----:B------:R2:W3:Y:S01]  /*0070*/  SHFL.IDX PT, R5, R3, RZ, 0x1f ;  /* 0x00001fff03057589 */ /* 0x0004e200000e0000 */
[----:B-1----:R-:W-:-:S13]  /*0080*/  ISETP.NE.OR P0, PT, R2, RZ, !P0 ;  /* 0x000000ff0200720c */ /* 0x002fda0004705670 */
[----:B0-23--:R-:W-:Y:S05]  /*0090*/  @P0 BRA `(.L_x_1) ;  /* 0x0000000000200947 */ /* 0x00dfea0003800000 */
[----:B------:R-:W-:Y:S02]  /*00a0*/  ULDC.64 UR4, c[0x0][0x198] ;  /* 0x0000660000047ab9 */ /* 0x000fe40000000a00 */
[----:B------:R-:W-:Y:S02]  /*00b0*/  UIADD3 UR6, UP0, UR4, 0xf0, URZ ;  /* 0x000000f004067890 */ /* 0x000fe4000ff1e03f */
[----:B------:R-:W-:Y:S02]  /*00c0*/  UIADD3 UR4, UP1, UR4, 0x1f0, URZ ;  /* 0x000001f004047890 */ /* 0x000fe4000ff3e03f */
[----:B------:R-:W-:Y:S02]  /*00d0*/  UIADD3.X UR7, URZ, UR5, URZ, UP0, !UPT ;  /* 0x000000053f077290 */ /* 0x000fe400087fe43f */
[----:B------:R-:W-:-:S07]  /*00e0*/  UIADD3.X UR5, URZ, UR5, URZ, UP1, !UPT ;  /* 0x000000053f057290 */ /* 0x000fce0008ffe43f */
[----:B------:R0:W-:Y:S02]  /*00f0*/  UTMACCTL.PF [UR6] ;  /* 0x00000000060079b9 */ /* 0x0001e40008040000 */
[----:B------:R0:W-:Y:S02]  /*0100*/  UTMACCTL.PF [UR4] ;  /* 0x00000000040079b9 */ /* 0x0001e40008040000 */
[----:B0-----:R-:W-:Y:S01]  /*0110*/  NOP ;  /* 0x0000000000007918 */ /* 0x001fe20000000000 */
.L_x_1:
[----:B------:R-:W-:Y:S05]  /*0120*/  BSYNC B0 ;  /* 0x0000000000007941 */ /* 0x000fea0003800000 */
.L_x_0:
[----:B------:R-:W0:Y:S02]  /*0130*/  SHFL.IDX PT, R3, R0, RZ, 0x1f ;  /* 0x00001fff00037589 */ /* 0x000e2400000e0000 */
[----:B0-----:R-:W-:-:S13]  /*0140*/  ISETP.NE.AND P0, PT, R3, RZ, PT ;  /* 0x000000ff0300720c */ /* 0x001fda0003f05270 */
[----:B------:R-:W-:Y:S05]  /*0150*/  @P0 BRA `(.L_x_2) ;  /* 0x0000000000480947 */ /* 0x000fea0003800000 */
[----:B------:R-:W0:Y:S01]  /*0160*/  S2UR UR8, SR_CgaCtaId ;  /* 0x00000000000879c3 */ /* 0x000e220000008800 */
[----:B------:R-:W-:Y:S01]  /*0170*/  UMOV UR4, 0x400 ;  /* 0x0000040000047882 */ /* 0x000fe20000000000 */
[----:B------:R-:W-:Y:S01]  /*0180*/  UMOV UR5, 0x1 ;  /* 0x0000000100057882 */ /* 0x000fe20000000000 */
[----:B------:R-:W-:Y:S01]  /*0190*/  UMOV UR6, 0x4 ;  /* 0x0000000400067882 */ /* 0x000fe20000000000 */
[----:B------:R-:W-:Y:S01]  /*01a0*/  ELECT P0, URZ, PT ;  /* 0x00000000003f782f */ /* 0x000fe20003800000 */
[----:B------:R-:W-:-:S04]  /*01b0*/  UIADD3 UR6, -UR6, 0x100000, URZ ;  /* 0x0010000006067890 */ /* 0x000fc8000fffe13f */
[----:B------:R-:W-:Y:S02]  /*01c0*/  USHF.L.U32 UR7, UR6, 0xb, URZ ;  /* 0x0000000b06077899 */ /* 0x000fe4000800063f */
[----:B------:R-:W-:Y:S02]  /*01d0*/  USHF.L.U32 UR6, UR6, 0x1, URZ ;  /* 0x0000000106067899 */ /* 0x000fe4000800063f */
[----:B0-----:R-:W-:Y:S02]  /*01e0*/  ULEA UR8, UR8, UR4, 0x18 ;  /* 0x0000000408087291 */ /* 0x001fe4000f8ec03f */
[----:B------:R-:W-:-:S04]  /*01f0*/  UIADD3 UR4, -UR5, 0x100000, URZ ;  /* 0x0010000005047890 */ /* 0x000fc8000fffe13f */
[----:B------:R-:W-:Y:S02]  /*0200*/  USHF.L.U32 UR5, UR4, 0xb, URZ ;  /* 0x0000000b04057899 */ /* 0x000fe4000800063f */
[----:B------:R-:W-:Y:S01]  /*0210*/  USHF.L.U32 UR4, UR4, 0x1, URZ ;  /* 0x0000000104047899 */ /* 0x000fe2000800063f */
[----:B------:R-:W0:Y:S11]  /*0220*/  FENCE.VIEW.ASYNC.S ;  /* 0x00000000000073c6 */ /* 0x000e360000000000 */
[----:B0-----:R0:W1:Y:S01]  /*0230*/  SYNCS.EXCH.64 URZ, [UR8], UR4 ;  /* 0x00000004083f75b2 */ /* 0x0010620008000100 */
[----:B------:R0:W2:Y:S01]  /*0240*/  SYNCS.EXCH.64 URZ, [UR8+0x10], UR6 ;  /* 0x00001006083f75b2 */ /* 0x0000a20008000100 */
[----:B------:R0:W3:Y:S01]  /*0250*/  SYNCS.EXCH.64 URZ, [UR8+0x8], UR4 ;  /* 0x00000804083f75b2 */ /* 0x0000e20008000100 */
[----:B------:R0:W4:Y:S01]  /*0260*/  SYNCS.EXCH.64 URZ, [UR8+0x18], UR6 ;  /* 0x00001806083f75b2 */ /* 0x0001220008000100 */
[----:B------:R-:W-:Y:S01]  /*0270*/  NOP ;  /* 0x0000000000007918 */ /* 0x000fe20000000000 */
.L_x_2:
[----:B------:R-:W-:Y:S01]  /*0280*/  SHF.R.S32.HI R7, RZ, 0x1f, R18 ;  /* 0x0000001fff077819 */ /* 0x000fe20000011412 */
[----:B------:R-:W5:Y:S01]  /*0290*/  SHFL.IDX PT, R0, R0, RZ, 0x1f ;  /* 0x00001fff00007589 */ /* 0x000f6200000e0000 */
[----:B0-----:R-:W0:Y:S01]  /*02a0*/  S2UR UR8, SR_CTAID.X ;  /* 0x00000000000879c3 */ /* 0x001e220000002500 */
[----:B------:R-:W-:Y:S02]  /*02b0*/  ELECT P0, URZ, PT ;  /* 0x00000000003f782f */ /* 0x000fe40003800000 */
[----:B------:R-:W-:Y:S01]  /*02c0*/  LEA.HI R7, R7, R18, RZ, 0x7 ;  /* 0x0000001207077211 */ /* 0x000fe200078f38ff */
[----:B------:R-:W1:Y:S01]  /*02d0*/  S2R R4, SR_CTAID.Y ;  /* 0x0000000000047919 */ /* 0x000e620000002600 */
[----:B------:R-:W-:Y:S01]  /*02e0*/  SHF.R.S32.HI R8, RZ, 0x1f, R3 ;  /* 0x0000001fff087819 */ /* 0x000fe20000011403 */
[----:B------:R-:W-:Y:S01]  /*02f0*/  ULDC UR4, c[0x0][0x150] ;  /* 0x0000540000047ab9 */ /* 0x000fe20000000800 */
[----:B------:R-:W-:Y:S01]  /*0300*/  LOP3.LUT R7, R7, 0xffffff80, RZ, 0xc0, !PT ;  /* 0xffffff8007077812 */ /* 0x000fe200078ec0ff */
[----:B------:R-:W-:Y:S01]  /*0310*/  NOP ;  /* 0x0000000000007918 */ /* 0x000fe20000000000 */
[----:B------:R-:W-:Y:S01]  /*0320*/  LEA.HI R8, R8, R3, RZ, 0x2 ;  /* 0x0000000308087211 */ /* 0x000fe200078f10ff */
[----:B------:R-:W2:Y:S01]  /*0330*/  LDC R10, c[0x0][0x144] ;  /* 0x00005100ff0a7b82 */ /* 0x000ea20000000800 */
[----:B------:R-:W-:Y:S01]  /*0340*/  NOP ;  /* 0x0000000000007918 */ /* 0x000fe20000000000 */
[----:B------:R-:W-:Y:S01]  /*0350*/  IMAD.IADD R6, R18, 0x1, -R7 ;  /* 0x0000000112067824 */ /* 0x000fe200078e0a07 */
[----:B------:R-:W-:Y:S01]  /*0360*/  LOP3.LUT R8, R8, 0x3ffffffc, RZ, 0xc0, !PT ;  /* 0x3ffffffc08087812 */ /* 0x000fe200078ec0ff */
[----:B------:R-:W-:Y:S01]  /*0370*/  IMAD.MOV.U32 R22, RZ, RZ, 0x1 ;  /* 0x00000001ff167424 */ /* 0x000fe200078e00ff */
[----:B------:R-:W-:-:S02]  /*0380*/  ISETP.NE.AND P3, PT, R5, RZ, PT ;  /* 0x000000ff0500720c */ /* 0x000fc40003f65270 */
[----:B------:R-:W-:Y:S01]  /*0390*/  SHF.R.S32.HI R7, RZ, 0x1f, R6 ;  /* 0x0000001fff077819 */ /* 0x000fe20000011406 */
[----:B------:R-:W-:Y:S01]  /*03a0*/  IMAD.IADD R8, R3, 0x1, -R8 ;  /* 0x0000000103087824 */ /* 0x000fe200078e0a08 */
[----:B------:R-:W3:Y:S02]  /*03b0*/  LDC R13, c[0x0][0x140] ;  /* 0x00005000ff0d7b82 */ /* 0x000ee40000000800 */
[----:B------:R-:W-:Y:S02]  /*03c0*/  LEA.HI R7, R7, R6, RZ, 0x3 ;  /* 0x0000000607077211 */ /* 0x000fe400078f18ff */
[----:B-----5:R-:W-:Y:S02]  /*03d0*/  ISETP.NE.OR P0, PT, R0, RZ, !P0 ;  /* 0x000000ff0000720c */ /* 0x020fe40004705670 */
[--C-:B------:R-:W-:Y:S02]  /*03e0*/  SHF.R.S32.HI R0, RZ, 0x3, R7.reuse ;  /* 0x00000003ff007819 */ /* 0x100fe40000011407 */
[----:B------:R-:W-:-:S02]  /*03f0*/  SHF.R.S32.HI R7, RZ, 0x1f, R7 ;  /* 0x0000001fff077819 */ /* 0x000fc40000011407 */
[----:B0-----:R-:W-:Y:S02]  /*0400*/  I2FP.F32.U32 R9, UR8 ;  /* 0x0000000800097c45 */ /* 0x001fe40008201000 */
[----:B------:R-:W-:-:S03]  /*0410*/  LEA.HI R7, R7, R0, RZ, 0x2 ;  /* 0x0000000007077211 */ /* 0x000fc600078f10ff */
[----:B------:R-:W-:Y:S01]  /*0420*/  FMUL R9, R9, UR4 ;  /* 0x0000000409097c20 */ /* 0x000fe20008400000 */
[----:B------:R-:W-:Y:S01]  /*0430*/  LOP3.LUT R7, R7, 0xfffffffc, RZ, 0xc0, !PT ;  /* 0xfffffffc07077812 */ /* 0x000fe200078ec0ff */
[----:B------:R-:W-:Y:S01]  /*0440*/  VOTEU.ALL UP0, P0 ;  /* 0x00000000003f7886 */ /* 0x000fe20000000000 */
[----:B-1----:R-:W-:Y:S01]  /*0450*/  I2FP.F32.U32 R3, R4 ;  /* 0x0000000400037245 */ /* 0x002fe20000201000 */
[----:B------:R-:W-:Y:S01]  /*0460*/  ULDC UR4, c[0x0][0x154] ;  /* 0x0000550000047ab9 */ /* 0x000fe20000000800 */
[----:B------:R-:W-:Y:S01]  /*0470*/  VOTEU.ALL UP1, P0 ;  /* 0x00000000003f7886 */ /* 0x000fe20000020000 */
[----:B------:R-:W0:Y:S01]  /*0480*/  F2I.U32.TRUNC.NTZ R9, R9 ;  /* 0x0000000900097305 */ /* 0x000e22000020f000 */
[----:B------:R-:W-:Y:S01]  /*0490*/  IMAD.IADD R7, R0, 0x1, -R7 ;  /* 0x0000000100077824 */ /* 0x000fe200078e0a07 */
[----:B------:R-:W1:Y:S01]  /*04a0*/  @!UP0 S2UR UR7, SR_CgaCtaId ;  /* 0x00000000000789c3 */ /* 0x000e620000008800 */
[----:B------:R-:W-:Y:S01]  /*04b0*/  FMUL R12, R3, UR4 ;  /* 0x00000004030c7c20 */ /* 0x000fe20008400000 */
[----:B------:R-:W-:Y:S01]  /*04c0*/  UMOV UR4, 0x20 ;  /* 0x0000002000047882 */ /* 0x000fe20000000000 */
[----:B------:R-:W-:Y:S01]  /*04d0*/  IMAD R8, R8, 0x4, R7 ;  /* 0x0000000408087824 */ /* 0x000fe200078e0207 */
[----:B------:R-:W-:Y:S01]  /*04e0*/  @!UP0 UMOV UR6, 0x400 ;  /* 0x0000040000068882 */ /* 0x000fe20000000000 */
[----:B------:R-:W-:-:S04]  /*04f0*/  @!UP0 UIADD3 UR4, -UR4, 0x100000, URZ ;  /* 0x0010000004048890 */ /* 0x000fc8000fffe13f */
[----:B------:R-:W-:Y:S02]  /*0500*/  @!UP0 USHF.L.U32 UR5, UR4, 0xb, URZ ;  /* 0x0000000b04058899 */ /* 0x000fe4000800063f */
[----:B------:R-:W-:Y:S01]  /*0510*/  @!UP0 USHF.L.U32 UR4, UR4, 0x1, URZ ;  /* 0x0000000104048899 */ /* 0x000fe2000800063f */
[----:B---3--:R-:W-:Y:S01]  /*0520*/  ISETP.EQ.U32.AND P2, PT, R13, 0x1, PT ;  /* 0x000000010d00780c */ /* 0x008fe20003f42070 */
[----:B------:R-:W3:Y:S01]  /*0530*/  F2I.U32.TRUNC.NTZ R12, R12 ;  /* 0x0000000c000c7305 */ /* 0x000ee2000020f000 */
[----:B------:R-:W-:Y:S01]  /*0540*/  LEA.HI R0, R8, R8, RZ, 0x1 ;  /* 0x0000000808007211 */ /* 0x000fe200078f08ff */
[----:B------:R-:W5:Y:S03]  /*0550*/  LDC R7, c[0x0][0x148] ;  /* 0x00005200ff077b82 */ /* 0x000f660000000800 */
[----:B------:R-:W-:Y:S01]  /*0560*/  LOP3.LUT R11, R0, 0xfffffffe, RZ, 0xc0, !PT ;  /* 0xfffffffe000b7812 */ /* 0x000fe200078ec0ff */
[----:B0-----:R-:W-:Y:S01]  /*0570*/  IMAD.MOV R15, RZ, RZ, -R9 ;  /* 0x000000ffff0f7224 */ /* 0x001fe200078e0a09 */
[----:B------:R-:W-:-:S03]  /*0580*/  SHF.R.S32.HI R9, RZ, 0x1f, R2 ;  /* 0x0000001fff097819 */ /* 0x000fc60000011402 */
[----:B--2---:R-:W-:Y:S01]  /*0590*/  IMAD R3, R10, R15, UR8 ;  /* 0x000000080a037e24 */ /* 0x004fe2000f8e020f */
[----:B------:R-:W-:Y:S01]  /*05a0*/  LEA.HI R9, R9, R2, RZ, 0x2 ;  /* 0x0000000209097211 */ /* 0x000fe200078f10ff */
[C---:B------:R-:W-:Y:S02]  /*05b0*/  IMAD.IADD R0, R8.reuse, 0x1, -R11 ;  /* 0x0000000108007824 */ /* 0x040fe400078e0a0b */
[----:B------:R-:W-:Y:S01]  /*05c0*/  IMAD.SHL.U32 R11, R8, 0x4, RZ ;  /* 0x00000004080b7824 */ /* 0x000fe200078e00ff */
[----:B------:R-:W-:Y:S01]  /*05d0*/  LOP3.LUT R9, R9, 0xfffffffc, RZ, 0xc0, !PT ;  /* 0xfffffffc09097812 */ /* 0x000fe200078ec0ff */
[----:B---3--:R-:W-:Y:S01]  /*05e0*/  IMAD.MOV R24, RZ, RZ, -R12 ;  /* 0x000000ffff187224 */ /* 0x008fe200078e0a0c */
[----:B------:R-:W-:Y:S01]  /*05f0*/  ISETP.NE.AND P4, PT, R0, R3, PT ;  /* 0x000000030000720c */ /* 0x000fe20003f85270 */
[----:B-1----:R-:W-:Y:S01]  /*0600*/  @!UP0 ULEA UR6, UR7, UR6, 0x18 ;  /* 0x0000000607068291 */ /* 0x002fe2000f8ec03f */
[----:B------:R-:W-:Y:S01]  /*0610*/  LOP3.LUT R152, R8, 0xc, R11, 0x78, !PT ;  /* 0x0000000c08987812 */ /* 0x000fe200078e780b */
[----:B------:R-:W-:Y:S01]  /*0620*/  IMAD.IADD R0, R2, 0x1, -R9 ;  /* 0x0000000102007824 */ /* 0x000fe200078e0a09 */
[----:B------:R-:W-:Y:S01]  /*0630*/  VOTEU.ALL UP0, P0 ;  /* 0x00000000003f7886 */ /* 0x000fe20000000000 */
[----:B------:R-:W-:Y:S01]  /*0640*/  LOP3.LUT P0, RZ, R6, 0x7, RZ, 0xc0, !PT ;  /* 0x0000000706ff7812 */ /* 0x000fe2000780c0ff */
[----:B------:R-:W-:-:S02]  /*0650*/  VIADD R6, R5, 0xffffffff ;  /* 0xffffffff05067836 */ /* 0x000fc40000000000 */
[----:B------:R-:W-:Y:S01]  /*0660*/  ISETP.NE.AND P1, PT, R0, 0x3, PT ;  /* 0x000000030000780c */ /* 0x000fe20003f25270 */
[----:B-----5:R-:W-:Y:S01]  /*0670*/  IMAD R9, R7, R24, R4 ;  /* 0x0000001807097224 */ /* 0x020fe200078e0204 */
[----:B------:R-:W-:Y:S02]  /*0680*/  ISETP.LT.U32.AND P0, PT, R152, 0x2, !P0 ;  /* 0x000000029800780c */ /* 0x000fe40004701070 */
[----:B------:R-:W-:Y:S01]  /*0690*/  ISETP.EQ.OR P1, PT, R0, RZ, !P1 ;  /* 0x000000ff0000720c */ /* 0x000fe20004f22670 */
[----:B------:R-:W0:Y:S02]  /*06a0*/  FENCE.VIEW.ASYNC.S ;  /* 0x00000000000073c6 */ /* 0x000e240000000000 */
[----:B0-----:R0:W1:Y:S01]  /*06b0*/  @!UP0 SYNCS.EXCH.64 URZ, [UR6+0x30], UR4 ;  /* 0x00003004063f85b2 */ /* 0x0010620008000100 */
[----:B------:R-:W-:Y:S02]  /*06c0*/  @P4 LEA.HI R2, R152, R152, RZ, 0x1 ;  /* 0x0000009898024211 */ /* 0x000fe400078f08ff */
[----:B------:R-:W-:-:S02]  /*06d0*/  ISETP.EQ.AND P1, PT, R5, RZ, P1 ;  /* 0x000000ff0500720c */ /* 0x000fc40000f22270 */
[----:B------:R-:W-:Y:S02]  /*06e0*/  @P4 SHF.R.S32.HI R2, RZ, 0x1, R2 ;  /* 0x00000001ff024819 */ /* 0x000fe40000011402 */
[----:B------:R-:W-:Y:S02]  /*06f0*/  ISETP.GE.U32.AND P6, PT, R6, 0x2, PT ;  /* 0x000000020600780c */ /* 0x000fe40003fc6070 */
[----:B------:R-:W-:Y:S02]  /*0700*/  @P4 ISETP.NE.AND P5, PT, R2, R9, PT ;  /* 0x000000090200420c */ /* 0x000fe40003fa5270 */
[----:B------:R-:W-:Y:S02]  /*0710*/  SEL R9, RZ, 0x1, !P0 ;  /* 0x00000001ff097807 */ /* 0x000fe40004000000 */
[----:B------:R-:W-:Y:S02]  /*0720*/  @P4 SEL R22, RZ, 0x1, P5 ;  /* 0x00000001ff164807 */ /* 0x000fe40002800000 */
[----:B------:R-:W-:Y:S01]  /*0730*/  SEL R19, RZ, 0x1, !P1 ;  /* 0x00000001ff137807 */ /* 0x000fe20004800000 */
[----:B------:R0:W2:Y:S01]  /*0740*/  @!UP1 SYNCS.EXCH.64 URZ, [UR6+0x38], UR4 ;  /* 0x00003804063f95b2 */ /* 0x0000a20008000100 */
[----:B------:R-:W-:Y:S01]  /*0750*/  LOP3.LUT R22, R22, R9, RZ, 0xc0, !PT ;  /* 0x0000000916167212 */ /* 0x000fe200078ec0ff */
[----:B------:R-:W-:Y:S01]  /*0760*/  NOP ;  /* 0x0000000000007918 */ /* 0x000fe20000000000 */
[----:B------:R-:W-:Y:S01]  /*0770*/  SEL R19, R19, 0x2, P6 ;  /* 0x0000000213137807 */ /* 0x000fe20003000000 */
[----:B------:R-:W-:Y:S06]  /*0780*/  @!P2 BRA `(.L_x_3) ;  /* 0x000000000008a947 */ /* 0x000fec0003800000 */
[----:B-12-4-:R-:W-:Y:S01]  /*0790*/  UCGABAR_ARV ;  /* 0x00000000000079c7 */ /* 0x016fe20008000000 */
[----:B------:R-:W-:Y:S05]  /*07a0*/  BRA `(.L_x_4) ;  /* 0x0000000000047947 */ /* 0x000fea0003800000 */
.L_x_3:
[----:B-12-4-:R-:W-:Y:S01]  /*07b0*/  NOP ;  /* 0x0000000000007918 */ /* 0x016fe20000000000 */
.L_x_4:
[----:B------:R-:W1:Y:S01]  /*07c0*/  LDC R2, c[0x0][0x65c] ;  /* 0x00019700ff027b82 */ /* 0x000e620000000800 */
[----:B------:R-:W-:Y:S01]  /*07d0*/  MOV R8, UR8 ;  /* 0x0000000800087c02 */ /* 0x000fe20008000f00 */
[----:B------:R-:W-:Y:S01]  /*07e0*/  IMAD.MOV.U32 R9, RZ, RZ, RZ ;  /* 0x000000ffff097224 */ /* 0x000fe200078e00ff */
[----:B-1----:R-:W-:-:S04]  /*07f0*/  ISETP.NE.AND P1, PT, R2, 0x1, PT ;  /* 0x000000010200780c */ /* 0x002fc80003f25270 */
[----:B------:R-:W-:-:S09]  /*0800*/  P2R R5, PR, RZ, 0x2 ;  /* 0x00000002ff057803 */ /* 0x000fd20000000000 */
[----:B------:R-:W1:Y:S01]  /*0810*/  @P1 LDC R17, c[0x0][0x10] ;  /* 0x00000400ff111b82 */ /* 0x000e620000000800 */
[----:B------:R-:W-:Y:S02]  /*0820*/  @P1 IMAD.MOV.U32 R5, RZ, RZ, RZ ;  /* 0x000000ffff051224 */ /* 0x000fe400078e00ff */
[----:B------:R-:W-:-:S05]  /*0830*/  @P1 IMAD.MOV.U32 R13, RZ, RZ, RZ ;  /* 0x000000ffff0d1224 */ /* 0x000fca00078e00ff */
[----:B------:R-:W2:Y:S01]  /*0840*/  @!P1 LDC R11, c[0x0][0xc] ;  /* 0x00000300ff0b9b82 */ /* 0x000ea20000000800 */
[----:B-1----:R-:W-:-:S04]  /*0850*/  @P1 IMAD.WIDE.U32 R16, R17, UR8, R4 ;  /* 0x0000000811101c25 */ /* 0x002fc8000f8e0004 */
[----:B------:R-:W-:Y:S02]  /*0860*/  @P1 IMAD.IADD R17, R17, 0x1, R13 ;  /* 0x0000000111111824 */ /* 0x000fe400078e020d */
[----:B--2---:R-:W-:-:S04]  /*0870*/  @!P1 IMAD.WIDE.U32 R8, R4, R11, R8 ;  /* 0x0000000b04089225 */ /* 0x004fc800078e0008 */
[----:B------:R-:W-:Y:S02]  /*0880*/  @!P1 IMAD.MOV.U32 R16, RZ, RZ, R8 ;  /* 0x000000ffff109224 */ /* 0x000fe400078e0008 */
[----:B------:R-:W-:Y:S01]  /*0890*/  @!P1 IMAD.MOV.U32 R17, RZ, RZ, R9 ;  /* 0x000000ffff119224 */ /* 0x000fe200078e0009 */
[----:B------:R-:W-:Y:S06]  /*08a0*/  @!P2 BRA `(.L_x_5) ;  /* 0x00000000000ca947 */ /* 0x000fec0003800000 */
[----:B------:R-:W-:Y:S01]  /*08b0*/  UCGABAR_WAIT ;  /* 0x0000000000007dc7 */ /* 0x000fe20008000000 */
[----:B------:R-:W-:Y:S01]  /*08c0*/  CCTL.IVALL ;  /* 0x00000000ff00798f */ /* 0x000fe20002000000 */
[----:B------:R-:W-:Y:S05]  /*08d0*/  BRA `(.L_x_6) ;  /* 0x0000000000047947 */ /* 0x000fea0003800000 */
.L_x_5:
[----:B------:R-:W-:Y:S06]  /*08e0*/  BAR.SYNC.DEFER_BLOCKING 0x0 ;  /* 0x0000000000007b1d */ /* 0x000fec0000010000 */
.L_x_6:
[----:B------:R-:W-:Y:S05]  /*08f0*/  @!P3 BRA `(.L_x_7) ;  /* 0x000000a800f4b947 */ /* 0x000fea0003800000 */
[----:B------:R-:W-:-:S13]  /*0900*/  ISETP.GT.U32.AND P0, PT, R6, 0x1, PT ;  /* 0x000000010600780c */ /* 0x000fda0003f04070 */
[----:B0-----:R-:W-:Y:S05]  /*0910*/  @P0 EXIT ;  /* 0x000000000000094d */ /* 0x001fea0003800000 */
[----:B------:R-:W-:Y:S01]  /*0920*/  ULDC.64 UR4, c[0x0][0x650] ;  /* 0x0001940000047ab9 */ /* 0x000fe20000000a00 */
[----:B------:R-:W-:Y:S01]  /*0930*/  PRMT R0, RZ, 0x7610, R0 ;  /* 0x00007610ff007816 */ /* 0x000fe20000000000 */
[----:B------:R-:W-:Y:S01]  /*0940*/  IMAD.MOV.U32 R153, RZ, RZ, -0x1 ;  /* 0xffffffffff997424 */ /* 0x000fe200078e00ff */
[----:B------:R-:W-:Y:S01]  /*0950*/  ISETP.GE.U32.AND P0, PT, R16, UR4, PT ;  /* 0x0000000410007c0c */ /* 0x000fe2000bf06070 */
[----:B------:R-:W-:Y:S02]  /*0960*/  IMAD.MOV.U32 R154, RZ, RZ, -0x1 ;  /* 0xffffffffff9a7424 */ /* 0x000fe400078e00ff */
[----:B------:R-:W-:Y:S01]  /*0970*/  IMAD.MOV.U32 R23, RZ, RZ, -0x1 ;  /* 0xffffffffff177424 */ /* 0x000fe200078e00ff */
[----:B------:R-:W-:-:S13]  /*0980*/  ISETP.GE.U32.AND.EX P0, PT, R17, UR5, PT, P0 ;  /* 0x0000000511007c0c */ /* 0x000fda000bf06100 */
[----:B------:R-:W-:Y:S05]  /*0990*/  @P0 BRA `(.L_x_8) ;  /* 0x00000004002c0947 */ /* 0x000fea0003800000 */
[----:B------:R-:W0:Y:S01]  /*09a0*/  LDC.64 R20, c[0x0][0x628] ;  /* 0x00018a00ff147b82 */ /* 0x000e220000000a00 */
[----:B------:R-:W-:Y:S01]  /*09b0*/  IMAD.MOV.U32 R8, RZ, RZ, R16 ;  /* 0x000000ffff087224 */ /* 0x000fe200078e0010 */
[----:B------:R-:W-:-:S06]  /*09c0*/  MOV R9, R17 ;  /* 0x0000001100097202 */ /* 0x000fcc0000000f00 */
[----:B------:R-:W1:Y:S08]  /*09d0*/  LDC R0, c[0x0][0x630] ;  /* 0x00018c00ff007b82 */ /* 0x000e700000000800 */
[----:B------:R-:W2:Y:S01]  /*09e0*/  LDC.64 R26, c[0x0][0x620] ;  /* 0x00018800ff1a7b82 */ /* 0x000ea20000000a00 */
[----:B0-----:R-:W-:-:S04]  /*09f0*/  ISETP.NE.U32.AND P0, PT, R20, RZ, PT ;  /* 0x000000ff1400720c */ /* 0x001fc80003f05070 */
[----:B------:R-:W-:-:S13]  /*0a00*/  ISETP.NE.AND.EX P0, PT, R21, RZ, PT, P0 ;  /* 0x000000ff1500720c */ /* 0x000fda0003f05300 */
[----:B-12---:R-:W-:Y:S05]  /*0a10*/  @!P0 BRA `(.L_x_9) ;  /* 0x0000000000288947 */ /* 0x006fea0003800000 */
[----:B------:R-:W0:Y:S02]  /*0a20*/  LDC R13, c[0x0][0x634] ;  /* 0x00018d00ff0d7b82 */ /* 0x000e240000000800 */
[----:B0-----:R-:W-:-:S05]  /*0a30*/  IADD3 R13, P0, R16, R13, RZ ;  /* 0x0000000d100d7210 */ /* 0x001fca0007f1e0ff */
[----:B------:R-:W-:-:S04]  /*0a40*/  IMAD.X R15, RZ, RZ, R17, P0 ;  /* 0x000000ffff0f7224 */ /* 0x000fc800000e0611 */
[----:B------:R-:W-:-:S04]  /*0a50*/  IMAD.WIDE.U32 R8, R15, R20, RZ ;  /* 0x000000140f087225 */ /* 0x000fc800078e00ff */
[----:B------:R-:W-:-:S04]  /*0a60*/  IMAD.WIDE.U32 R10, P0, R13, R21, R8 ;  /* 0x000000150d0a7225 */ /* 0x000fc80007800008 */
[----:B------:R-:W-:-:S04]  /*0a70*/  IMAD.WIDE.U32 R8, R13, R20, RZ ;  /* 0x000000140d087225 */ /* 0x000fc800078e00ff */
[----:B------:R-:W-:Y:S01]  /*0a80*/  IMAD.X R13, RZ, RZ, RZ, P0 ;  /* 0x000000ffff0d7224 */ /* 0x000fe200000e06ff */
[----:B------:R-:W-:Y:S01]  /*0a90*/  IADD3 RZ, P0, R9, R10, RZ ;  /* 0x0000000a09ff7210 */ /* 0x000fe20007f1e0ff */
[----:B------:R-:W-:-:S04]  /*0aa0*/  IMAD.MOV.U32 R12, RZ, RZ, R11 ;  /* 0x000000ffff0c7224 */ /* 0x000fc800078e000b */
[----:B------:R-:W-:-:S08]  /*0ab0*/  IMAD.WIDE.U32.X R8, R15, R21, R12, P0 ;  /* 0x000000150f087225 */ /* 0x000fd000000e040c */
.L_x_9:
[----:B------:R-:W0:Y:S01]  /*0ac0*/  LDC.64 R20, c[0x0][0x640] ;  /* 0x00019000ff147b82 */ /* 0x000e220000000a00 */
[--C-:B------:R-:W-:Y:S01]  /*0ad0*/  SHF.R.U64 R28, R8, R0, R9.reuse ;  /* 0x00000000081c7219 */ /* 0x100fe20000001209 */
[----:B------:R-:W-:Y:S01]  /*0ae0*/  IMAD R30, R7, R24, R4 ;  /* 0x00000018071e7224 */ /* 0x000fe200078e0204 */
[----:B------:R-:W-:Y:S01]  /*0af0*/  SHF.R.U32.HI R0, RZ, R0, R9 ;  /* 0x00000000ff007219 */ /* 0x000fe20000011609 */
[----:B------:R-:W-:Y:S01]  /*0b00*/  IMAD.MOV.U32 R23, RZ, RZ, 0x1 ;  /* 0x00000001ff177424 */ /* 0x000fe200078e00ff */
[----:B------:R-:W-:-:S03]  /*0b10*/  IADD3 R5, P0, RZ, -R28, RZ ;  /* 0x8000001cff057210 */ /* 0x000fc60007f1e0ff */
[----:B------:R-:W1:Y:S02]  /*0b20*/  LDC R6, c[0x0][0x618] ;  /* 0x00018600ff067b82 */ /* 0x000e640000000800 */
[----:B------:R-:W-:-:S04]  /*0b30*/  IMAD.X R9, RZ, RZ, ~R0, P0 ;  /* 0x000000ffff097224 */ /* 0x000fc800000e0e00 */
[-C--:B------:R-:W-:Y:S02]  /*0b40*/  IMAD R0, R9, R26.reuse, RZ ;  /* 0x0000001a09007224 */ /* 0x080fe400078e02ff */
[----:B------:R-:W2:Y:S01]  /*0b50*/  LDC R11, c[0x0][0x608] ;  /* 0x00018200ff0b7b82 */ /* 0x000ea20000000800 */
[----:B------:R-:W-:-:S04]  /*0b60*/  IMAD.WIDE.U32 R8, R5, R26, R16 ;  /* 0x0000001a05087225 */ /* 0x000fc800078e0010 */
[----:B------:R-:W-:-:S03]  /*0b70*/  IMAD R5, R5, R27, R0 ;  /* 0x0000001b05057224 */ /* 0x000fc600078e0200 */
[----:B------:R-:W3:Y:S01]  /*0b80*/  LDC R12, c[0x0][0x658] ;  /* 0x00019600ff0c7b82 */ /* 0x000ee20000000800 */
[----:B0-----:R-:W-:Y:S01]  /*0b90*/  ISETP.NE.U32.AND P0, PT, R20, RZ, PT ;  /* 0x000000ff1400720c */ /* 0x001fe20003f05070 */
[----:B------:R-:W-:Y:S02]  /*0ba0*/  IMAD.IADD R5, R9, 0x1, R5 ;  /* 0x0000000109057824 */ /* 0x000fe400078e0205 */
[----:B------:R-:W-:Y:S01]  /*0bb0*/  IMAD.MOV.U32 R9, RZ, RZ, -0x1 ;  /* 0xffffffffff097424 */ /* 0x000fe200078e00ff */
[----:B------:R-:W-:-:S03]  /*0bc0*/  ISETP.NE.AND.EX P0, PT, R21, RZ, PT, P0 ;  /* 0x000000ff1500720c */ /* 0x000fc60003f05300 */
[----:B------:R-:W0:Y:S01]  /*0bd0*/  LDC R15, c[0x0][0x600] ;  /* 0x00018000ff0f7b82 */ /* 0x000e220000000800 */
[-CC-:B-1----:R-:W-:Y:S02]  /*0be0*/  SHF.R.U64 R13, R8, R6.reuse, R5.reuse ;  /* 0x00000006080d7219 */ /* 0x182fe40000001205 */
[----:B------:R-:W-:-:S05]  /*0bf0*/  SHF.R.U32.HI R0, RZ, R6, R5 ;  /* 0x00000006ff007219 */ /* 0x000fca0000011605 */
[----:B------:R-:W1:Y:S01]  /*0c00*/  LDC R14, c[0x0][0x648] ;  /* 0x00019200ff0e7b82 */ /* 0x000e620000000800 */
[-CC-:B--2---:R-:W-:Y:S02]  /*0c10*/  SHF.R.U64 R27, R13, R11.reuse, R0.reuse ;  /* 0x0000000b0d1b7219 */ /* 0x184fe40000001200 */
[----:B------:R-:W-:-:S05]  /*0c20*/  SHF.R.U32.HI R5, RZ, R11, R0 ;  /* 0x0000000bff057219 */ /* 0x000fca0000011600 */
[----:B------:R-:W2:Y:S01]  /*0c30*/  LDC R26, c[0x0][0x638] ;  /* 0x00018e00ff1a7b82 */ /* 0x000ea20000000800 */
[-CC-:B---3--:R-:W-:Y:S02]  /*0c40*/  SHF.R.U64 R24, R27, R12.reuse, R5.reuse ;  /* 0x0000000c1b187219 */ /* 0x188fe40000001205 */
[-C--:B------:R-:W-:Y:S02]  /*0c50*/  SHF.L.U32 R0, R9, R12.reuse, RZ ;  /* 0x0000000c09007219 */ /* 0x080fe400000006ff */
[----:B------:R-:W-:Y:S01]  /*0c60*/  SHF.R.U32.HI R5, RZ, R12, R5 ;  /* 0x0000000cff057219 */ /* 0x000fe20000011605 */
[----:B------:R-:W-:Y:S01]  /*0c70*/  IMAD.MOV.U32 R4, RZ, RZ, R24 ;  /* 0x000000ffff047224 */ /* 0x000fe200078e0018 */
[----:B------:R-:W-:Y:S01]  /*0c80*/  LOP3.LUT R10, RZ, R0, RZ, 0x33, !PT ;  /* 0x00000000ff0a7212 */ /* 0x000fe200078e33ff */
[----:B------:R-:W3:Y:S01]  /*0c90*/  LDC R25, c[0x0][0x610] ;  /* 0x00018400ff197b82 */ /* 0x000ee20000000800 */
[----:B------:R-:W-:Y:S05]  /*0ca0*/  @!P0 BRA `(.L_x_10) ;  /* 0x0000000000288947 */ /* 0x000fea0003800000 */
[----:B------:R-:W4:Y:S02]  /*0cb0*/  LDC R9, c[0x0][0x64c] ;  /* 0x00019300ff097b82 */ /* 0x000f240000000800 */
[----:B----4-:R-:W-:-:S05]  /*0cc0*/  IADD3 R9, P0, R24, R9, RZ ;  /* 0x0000000918097210 */ /* 0x010fca0007f1e0ff */
[----:B------:R-:W-:-:S04]  /*0cd0*/  IMAD.X R11, RZ, RZ, R5, P0 ;  /* 0x000000ffff0b7224 */ /* 0x000fc800000e0605 */
[----:B------:R-:W-:-:S04]  /*0ce0*/  IMAD.WIDE.U32 R4, R11, R20, RZ ;  /* 0x000000140b047225 */ /* 0x000fc800078e00ff */
[----:B------:R-:W-:-:S04]  /*0cf0*/  IMAD.WIDE.U32 R6, P0, R9, R21, R4 ;  /* 0x0000001509067225 */ /* 0x000fc80007800004 */
[----:B------:R-:W-:Y:S01]  /*0d00*/  IMAD.WIDE.U32 R4, R9, R20, RZ ;  /* 0x0000001409047225 */ /* 0x000fe200078e00ff */
[----:B------:R-:W-:-:S03]  /*0d10*/  MOV R8, R7 ;  /* 0x0000000700087202 */ /* 0x000fc60000000f00 */
[----:B------:R-:W-:Y:S01]  /*0d20*/  IMAD.X R9, RZ, RZ, RZ, P0 ;  /* 0x000000ffff097224 */ /* 0x000fe200000e06ff */
[----:B------:R-:W-:-:S05]  /*0d30*/  IADD3 RZ, P0, R5, R6, RZ ;  /* 0x0000000605ff7210 */ /* 0x000fca0007f1e0ff */
[----:B------:R-:W-:-:S08]  /*0d40*/  IMAD.WIDE.U32.X R4, R11, R21, R8, P0 ;  /* 0x000000150b047225 */ /* 0x000fd000000e0408 */
.L_x_10:
[----:B-1----:R-:W-:Y:S01]  /*0d50*/  SHF.R.U64 R4, R4, R14, R5 ;  /* 0x0000000e04047219 */ /* 0x002fe20000001205 */
[----:B0-----:R-:W-:Y:S01]  /*0d60*/  VIADD R6, R15, 0xffffffff ;  /* 0xffffffff0f067836 */ /* 0x001fe20000000000 */
[----:B------:R-:W-:Y:S01]  /*0d70*/  SHF.L.U32 R0, R23, R12, RZ ;  /* 0x0000000c17007219 */ /* 0x000fe200000006ff */
[----:B------:R-:W-:Y:S01]  /*0d80*/  IMAD.MOV.U32 R23, RZ, RZ, R28 ;  /* 0x000000ffff177224 */ /* 0x000fe200078e001c */
[----:B------:R-:W-:Y:S01]  /*0d90*/  LOP3.LUT R5, R27, R10, RZ, 0xc0, !PT ;  /* 0x0000000a1b057212 */ /* 0x000fe200078ec0ff */
[----:B------:R-:W-:Y:S01]  /*0da0*/  IMAD.MOV R7, RZ, RZ, -R4 ;  /* 0x000000ffff077224 */ /* 0x000fe200078e0a04 */
[----:B------:R-:W-:Y:S02]  /*0db0*/  SEL R3, R3, R30, !P1 ;  /* 0x0000001e03037207 */ /* 0x000fe40004800000 */
[----:B------:R-:W-:Y:S01]  /*0dc0*/  LOP3.LUT R6, R13, R6, RZ, 0xc0, !PT ;  /* 0x000000060d067212 */ /* 0x000fe200078ec0ff */
[----:B------:R-:W-:Y:S02]  /*0dd0*/  IMAD R4, R0, R4, R5 ;  /* 0x0000000400047224 */ /* 0x000fe400078e0205 */
[----:B--2---:R-:W-:-:S02]  /*0de0*/  IMAD R0, R7, R26, R24 ;  /* 0x0000001a07007224 */ /* 0x004fc400078e0218 */
[----:B---3--:R-:W-:Y:S02]  /*0df0*/  IMAD R3, R4, R25, R3 ;  /* 0x0000001904037224 */ /* 0x008fe400078e0203 */
[----:B------:R-:W-:Y:S02]  /*0e00*/  IMAD.MOV.U32 R5, RZ, RZ, 0x1 ;  /* 0x00000001ff057424 */ /* 0x000fe400078e00ff */
[----:B------:R-:W-:-:S03]  /*0e10*/  IMAD R4, R0, R15, R6 ;  /* 0x0000000f00047224 */ /* 0x000fc600078e0206 */
[----:B------:R-:W-:Y:S02]  /*0e20*/  PRMT R0, R5, 0x7610, R0 ;  /* 0x0000761005007816 */ /* 0x000fe40000000000 */
[----:B------:R-:W-:Y:S02]  /*0e30*/  SEL R154, R4, R3, !P1 ;  /* 0x00000003049a7207 */ /* 0x000fe40004800000 */
[----:B------:R-:W-:-:S07]  /*0e40*/  SEL R153, R3, R4, !P1 ;  /* 0x0000000403997207 */ /* 0x000fce0004800000 */
.L_x_8:
[----:B------:R-:W-:-:S08]  /*0e50*/  NOP ;  /* 0x0000000000007918 */ /* 0x000fd00000000000 */
[----:B------:R-:W0:Y:S02]  /*0e60*/  USETMAXREG.TRY_ALLOC.CTAPOOL UP0, 0xe8 ;  /* 0x000000e8000079c8 */ /* 0x000e240008000600 */
[----:B0-----:R-:W-:-:S13]  /*0e70*/  PLOP3.LUT P0, PT, PT, PT, UP0, 0x80, 0x0 ;  /* 0x000000000000781c */ /* 0x001fda0003f0f008 */
[----:B------:R-:W-:Y:S05]  /*0e80*/  @!P0 BRA `(.L_x_8) ;  /* 0xfffffffc00f08947 */ /* 0x000fea000383ffff */
[----:B------:R-:W-:Y:S01]  /*0e90*/  ULDC.64 UR4, c[0x0][0x598] ;  /* 0x0001660000047ab9 */ /* 0x000fe20000000a00 */
[----:B------:R-:W-:Y:S01]  /*0ea0*/  ULDC.64 UR36, c[0x0][0x208] ;  /* 0x0000820000247ab9 */ /* 0x000fe20000000a00 */
[----:B------:R-:W-:-:S04]  /*0eb0*/  ISETP.NE.U32.AND P0, PT, RZ, UR4, PT ;  /* 0x00000004ff007c0c */ /* 0x000fc8000bf05070 */
[----:B------:R-:W-:-:S13]  /*0ec0*/  ISETP.NE.AND.EX P0, PT, RZ, UR5, PT, P0 ;  /* 0x00000005ff007c0c */ /* 0x000fda000bf05300 */
[----:B------:R-:W-:Y:S05]  /*0ed0*/  @!P0 BRA `(.L_x_11) ;  /* 0x00000000001c8947 */ /* 0x000fea0003800000 */
[----:B------:R-:W0:Y:S02]  /*0ee0*/  LDC.64 R4, c[0x0][0x598] ;  /* 0x00016600ff047b82 */ /* 0x000e240000000a00 */
[----:B0-----:R-:W2:Y:S02]  /*0ef0*/  LDG.E.64 R4, desc[UR36][R4.64] ;  /* 0x0000002404047981 */ /* 0x001ea4000c1e1b00 */
[----:B--2---:R-:W-:-:S04]  /*0f00*/  ISETP.NE.U32.AND P0, PT, R4, RZ, PT ;  /* 0x000000ff0400720c */ /* 0x004fc80003f05070 */
[----:B------:R-:W-:-:S13]  /*0f10*/  ISETP.NE.AND.EX P0, PT, R5, RZ, PT, P0 ;  /* 0x000000ff0500720c */ /* 0x000fda0003f05300 */
[----:B------:R-:W-:Y:S05]  /*0f20*/  @!P0 BRA `(.L_x_11) ;  /* 0x0000000000088947 */ /* 0x000fea0003800000 */
[----:B------:R0:W5:Y:S01]  /*0f30*/  LD.E R155, desc[UR36][R4.64] ;  /* 0x00000024049b7980 */ /* 0x000162000c101900 */
[----:B------:R-:W-:Y:S05]  /*0f40*/  BRA `(.L_x_12) ;  /* 0x0000000000247947 */ /* 0x000fea0003800000 */
.L_x_11:
[----:B------:R-:W-:Y:S02]  /*0f50*/  ULDC.64 UR4, c[0x0][0x588] ;  /* 0x0001620000047ab9 */ /* 0x000fe40000000a00 */
[----:B------:R-:W-:-:S04]  /*0f60*/  ISETP.NE.U32.AND P0, PT, RZ, UR4, PT ;  /* 0x00000004ff007c0c */ /* 0x000fc8000bf05070 */
[----:B------:R-:W-:-:S13]  /*0f70*/  ISETP.NE.AND.EX P0, PT, RZ, UR5, PT, P0 ;  /* 0x00000005ff007c0c */ /* 0x000fda000bf05300 */
[----:B------:R-:W-:Y:S05]  /*0f80*/  @!P0 BRA `(.L_x_13) ;  /* 0x00000000000c8947 */ /* 0x000fea0003800000 */
[----:B------:R-:W0:Y:S02]  /*0f90*/  LDC.64 R4, c[0x0][0x588] ;  /* 0x00016200ff047b82 */ /* 0x000e240000000a00 */
[----:B0-----:R1:W5:Y:S01]  /*0fa0*/  LDG.E R155, desc[UR36][R4.64] ;  /* 0x00000024049b7981 */ /* 0x001362000c1e1900 */
[----:B------:R-:W-:Y:S05]  /*0fb0*/  BRA `(.L_x_12) ;  /* 0x0000000000087947 */ /* 0x000fea0003800000 */
.L_x_13:
[----:B------:R-:W-:Y:S02]  /*0fc0*/  ULDC UR4, c[0x0][0x580] ;  /* 0x0001600000047ab9 */ /* 0x000fe40000000800 */
[----:B------:R-:W-:-:S07]  /*0fd0*/  IMAD.U32 R155, RZ, RZ, UR4 ;  /* 0x00000004ff9b7e24 */ /* 0x000fce000f8e00ff */
.L_x_12:
[----:B------:R-:W-:Y:S02]  /*0fe0*/  ULDC.64 UR4, c[0x0][0x5a0] ;  /* 0x0001680000047ab9 */ /* 0x000fe40000000a00 */
[----:B------:R-:W-:-:S04]  /*0ff0*/  ISETP.NE.U32.AND P0, PT, RZ, UR4, PT ;  /* 0x00000004ff007c0c */ /* 0x000fc8000bf05070 */
[----:B------:R-:W-:-:S13]  /*1000*/  ISETP.NE.AND.EX P0, PT, RZ, UR5, PT, P0 ;  /* 0x00000005ff007c0c */ /* 0x000fda000bf05300 */
[----:B------:R-:W-:Y:S05]  /*1010*/  @!P0 BRA `(.L_x_14) ;  /* 0x00000000001c8947 */ /* 0x000fea0003800000 */
[----:B01----:R-:W0:Y:S02]  /*1020*/  LDC.64 R4, c[0x0][0x5a0] ;  /* 0x00016800ff047b82 */ /* 0x003e240000000a00 */
[----:B0-----:R-:W2:Y:S02]  /*1030*/  LDG.E.64 R4, desc[UR36][R4.64] ;  /* 0x0000002404047981 */ /* 0x001ea4000c1e1b00 */
[----:B--2---:R-:W-:-:S04]  /*1040*/  ISETP.NE.U32.AND P0, PT, R4, RZ, PT ;  /* 0x000000ff0400720c */ /* 0x004fc80003f05070 */
[----:B------:R-:W-:-:S13]  /*1050*/  ISETP.NE.AND.EX P0, PT, R5, RZ, PT, P0 ;  /* 0x000000ff0500720c */ /* 0x000fda0003f05300 */
[----:B------:R-:W-:Y:S05]  /*1060*/  @!P0 BRA `(.L_x_14) ;  /* 0x0000000000088947 */ /* 0x000fea0003800000 */
[----:B------:R0:W5:Y:S01]  /*1070*/  LD.E R156, desc[UR36][R4.64] ;  /* 0x00000024049c7980 */ /* 0x000162000c101900 */
[----:B------:R-:W-:Y:S05]  /*1080*/  BRA `(.L_x_15) ;  /* 0x0000000000247947 */ /* 0x000fea0003800000 */
.L_x_14:
[----:B------:R-:W-:Y:S02]  /*1090*/  ULDC.64 UR4, c[0x0][0x590] ;  /* 0x0001640000047ab9 */ /* 0x000fe40000000a00 */
[----:B------:R-:W-:-:S04]  /*10a0*/  ISETP.NE.U32.AND P0, PT, RZ, UR4, PT ;  /* 0x00000004ff007c0c */ /* 0x000fc8000bf05070 */
[----:B------:R-:W-:-:S13]  /*10b0*/  ISETP.NE.AND.EX P0, PT, RZ, UR5, PT, P0 ;  /* 0x00000005ff007c0c */ /* 0x000fda000bf05300 */
[----:B------:R-:W-:Y:S05]  /*10c0*/  @!P0 BRA `(.L_x_16) ;  /* 0x00000000000c8947 */ /* 0x000fea0003800000 */
[----:B------:R-:W2:Y:S02]  /*10d0*/  LDC.64 R156, c[0x0][0x590] ;  /* 0x00016400ff9c7b82 */ /* 0x000ea40000000a00 */
[----:B--2---:R2:W5:Y:S01]  /*10e0*/  LDG.E R156, desc[UR36][R156.64] ;  /* 0x000000249c9c7981 */ /* 0x004562000c1e1900 */
[----:B------:R-:W-:Y:S05]  /*10f0*/  BRA `(.L_x_15) ;  /* 0x0000000000087947 */ /* 0x000fea0003800000 */
.L_x_16:
[----:B------:R-:W-:Y:S02]  /*1100*/  ULDC UR4, c[0x0][0x584] ;  /* 0x0001610000047ab9 */ /* 0x000fe40000000800 */
[----:B------:R-:W-:-:S07]  /*1110*/  IMAD.U32 R156, RZ, RZ, UR4 ;  /* 0x00000004ff9c7e24 */ /* 0x000fce000f8e00ff */
.L_x_15:
[----:B------:R-:W-:-:S13]  /*1120*/  LOP3.LUT P0, RZ, R0, 0xff, RZ, 0xc0, !PT ;  /* 0x000000ff00ff7812 */ /* 0x000fda000780c0ff */
[----:B------:R-:W-:Y:S05]  /*1130*/  @!P0 EXIT ;  /* 0x000000000000894d */ /* 0x000fea0003800000 */
[----:B------:R-:W-:Y:S01]  /*1140*/  ULDC UR4, c[0x0][0x28c] ;  /* 0x0000a30000047ab9 */ /* 0x000fe20000000800 */
[----:B------:R-:W-:Y:S01]  /*1150*/  LOP3.LUT R166, R19, 0x1, RZ, 0xfc, !PT ;  /* 0x0000000113a67812 */ /* 0x000fe200078efcff */
[----:B------:R-:W-:Y:S01]  /*1160*/  UIADD3 UR4, UR4, 0x7f, URZ ;  /* 0x0000007f04047890 */ /* 0x000fe2000fffe03f */
[----:B------:R-:W-:Y:S01]  /*1170*/  UMOV UR38, URZ ;  /* 0x0000003f00267c82 */ /* 0x000fe20008000000 */
[----:B------:R-:W-:Y:S02]  /*1180*/  UMOV UR39, URZ ;  /* 0x0000003f00277c82 */ /* 0x000fe40008000000 */
[----:B------:R-:W-:-:S04]  /*1190*/  USHF.R.S32.HI UR5, URZ, 0x1f, UR4 ;  /* 0x0000001f3f057899 */ /* 0x000fc80008011404 */
[----:B------:R-:W-:-:S04]  /*11a0*/  ULEA.HI UR5, UR5, UR4, URZ, 0x7 ;  /* 0x0000000405057291 */ /* 0x000fc8000f8f383f */
[----:B------:R-:W-:-:S12]  /*11b0*/  USHF.R.S32.HI UR40, URZ, 0x7, UR5 ;  /* 0x000000073f287899 */ /* 0x000fd80008011405 */
.L_x_288:
[----:B------:R-:W-:Y:S01]  /*11c0*/  LOP3.LUT R0, R18, 0x80, RZ, 0xc0, !PT ;  /* 0x0000008012007812 */ /* 0x000fe200078ec0ff */
[----:B---3--:R-:W3:Y:S01]  /*11d0*/  S2UR UR7, SR_CgaCtaId ;  /* 0x00000000000779c3 */ /* 0x008ee20000008800 */
[----:B------:R-:W-:Y:S02]  /*11e0*/  UMOV UR6, 0x400 ;  /* 0x0000040000067882 */ /* 0x000fe40000000000 */
[----:B------:R-:W-:-:S06]  /*11f0*/  SHF.R.U32.HI R0, RZ, 0x7, R0 ;  /* 0x00000007ff007819 */ /* 0x000fcc0000011600 */
[----:B----4-:R-:W4:Y:S01]  /*1200*/  SHFL.IDX PT, R0, R0, RZ, 0x1f ;  /* 0x00001fff00007589 */ /* 0x010f2200000e0000 */
[----:B---3--:R-:W-:Y:S01]  /*1210*/  ULEA UR6, UR7, UR6, 0x18 ;  /* 0x0000000607067291 */ /* 0x008fe2000f8ec03f */
[----:B----4-:R-:W-:-:S13]  /*1220*/  R2UR UR4, R0 ;  /* 0x00000000000472ca */ /* 0x010fda00000e0000 */
[----:B------:R-:W-:-:S04]  /*1230*/  ULEA.HI UR5, UR4, UR4, URZ, 0x1 ;  /* 0x0000000404057291 */ /* 0x000fc8000f8f083f */
[----:B------:R-:W-:-:S04]  /*1240*/  ULOP3.LUT UR5, UR5, 0x7fffe, URZ, 0xc0, !UPT ;  /* 0x0007fffe05057892 */ /* 0x000fc8000f8ec03f */
[----:B------:R-:W-:-:S03]  /*1250*/  UIADD3 UR5, UR4, -UR5, URZ ;  /* 0x8000000504057290 */ /* 0x000fc6000fffe03f */
[----:B------:R-:W-:Y:S01]  /*1260*/  ULDC UR4, c[0x0][0x28c] ;  /* 0x0000a30000047ab9 */ /* 0x000fe20000000800 */
[----:B------:R-:W-:Y:S01]  /*1270*/  ULEA UR5, UR5, UR6, 0xd ;  /* 0x0000000605057291 */ /* 0x000fe2000f8e683f */
[----:B------:R-:W-:-:S03]  /*1280*/  ISETP.LT.AND P0, PT, RZ, UR4, PT ;  /* 0x00000004ff007c0c */ /* 0x000fc6000bf01270 */
[----:B------:R-:W-:-:S04]  /*1290*/  UIADD3 UR5, UR5, 0x100, URZ ;  /* 0x0000010005057890 */ /* 0x000fc8000fffe03f */
[----:B------:R-:W-:-:S04]  /*12a0*/  USHF.R.U32.HI UR5, URZ, 0x4, UR5 ;  /* 0x000000043f057899 */ /* 0x000fc80008011605 */
[----:B------:R-:W-:Y:S02]  /*12b0*/  ULOP3.LUT UR41, UR5, 0x3fff, URZ, 0xc0, !UPT ;  /* 0x00003fff05297892 */ /* 0x000fe4000f8ec03f */
[----:B-12---:R-:W-:Y:S10]  /*12c0*/  @P0 BRA `(.L_x_17) ;  /* 0x0000000000400947 */ /* 0x006ff40003800000 */
[----:B------:R-:W-:Y:S01]  /*12d0*/  MOV R0, 0x0 ;  /* 0x0000000000007802 */ /* 0x000fe20000000f00 */
[----:B------:R-:W-:Y:S01]  /*12e0*/  ULDC.64 UR4, c[0x4][0x68] ;  /* 0x01001a0000047ab9 */ /* 0x000fe20000000a00 */
[----:B------:R-:W-:Y:S01]  /*12f0*/  ULDC.64 UR6, c[0x4][0x8] ;  /* 0x0100020000067ab9 */ /* 0x000fe20000000a00 */
[----:B01----:R-:W-:Y:S01]  /*1300*/  IMAD.U32 R4, RZ, RZ, UR4 ;  /* 0x00000004ff047e24 */ /* 0x003fe2000f8e00ff */
[----:B------:R0:W1:Y:S01]  /*1310*/  LDC.64 R14, c[0x4][R0] ;  /* 0x01000000000e7b82 */ /* 0x0000620000000a00 */
[----:B------:R-:W-:Y:S01]  /*1320*/  IMAD.U32 R5, RZ, RZ, UR5 ;  /* 0x00000005ff057e24 */ /* 0x000fe2000f8e00ff */
[----:B------:R-:W-:Y:S01]  /*1330*/  ULDC.64 UR4, c[0x4][0x70] ;  /* 0x01001c0000047ab9 */ /* 0x000fe20000000a00 */
[----:B------:R-:W-:Y:S01]  /*1340*/  MOV R10, UR6 ;  /* 0x00000006000a7c02 */ /* 0x000fe20008000f00 */
[----:B------:R-:W-:Y:S02]  /*1350*/  IMAD.U32 R6, RZ, RZ, UR4 ;  /* 0x00000004ff067e24 */ /* 0x000fe4000f8e00ff */
[----:B------:R-:W-:-:S02]  /*1360*/  IMAD.U32 R7, RZ, RZ, UR5 ;  /* 0x00000005ff077e24 */ /* 0x000fc4000f8e00ff */
[----:B------:R-:W-:Y:S02]  /*1370*/  IMAD.U32 R11, RZ, RZ, UR7 ;  /* 0x00000007ff0b7e24 */ /* 0x000fe4000f8e00ff */
[----:B------:R-:W-:Y:S02]  /*1380*/  IMAD.MOV.U32 R8, RZ, RZ, 0x1e1 ;  /* 0x000001e1ff087424 */ /* 0x000fe400078e00ff */
[----:B------:R-:W-:Y:S02]  /*1390*/  IMAD.MOV.U32 R12, RZ, RZ, 0x1 ;  /* 0x00000001ff0c7424 */ /* 0x000fe400078e00ff */
[----:B0-----:R-:W-:-:S07]  /*13a0*/  IMAD.MOV.U32 R13, RZ, RZ, RZ ;  /* 0x000000ffff0d7224 */ /* 0x001fce00078e00ff */
[----:B------:R-:W-:-:S07]  /*13b0*/  LEPC R20, `(.L_x_17) ;  /* 0x000000001014794e */ /* 0x000fce0000000000 */
[----:B-12--5:R-:W-:Y:S05]  /*13c0*/  CALL.ABS.NOINC R14 ;  /* 0x000000000e007343 */ /* 0x026fea0003c00000 */
.L_x_17:
[----:B------:R-:W-:-:S13]  /*13d0*/  ISETP.NE.AND P0, PT, R166, 0x3, PT ;  /* 0x00000003a600780c */ /* 0x000fda0003f05270 */
[----:B------:R-:W-:Y:S05]  /*13e0*/  @!P0 BRA `(.L_x_18) ;  /* 0x0000000000048947 */ /* 0x000fea0003800000 */
[----:B------:R-:W-:Y:S01]  /*13f0*/  BPT.TRAP 0x1 ;  /* 0x000000040000795c */ /* 0x000fe20000300000 */
.L_x_18:
[----:B------:R-:W3:Y:S01]  /*1400*/  S2UR UR5, SR_CgaCtaId ;  /* 0x00000000000579c3 */ /* 0x000ee20000008800 */
[----:B------:R-:W-:Y:S01]  /*1410*/  UMOV UR4, 0x400 ;  /* 0x0000040000047882 */ /* 0x000fe20000000000 */
[----:B------:R-:W-:Y:S02]  /*1420*/  IMAD.U32 R0, RZ, RZ, UR38 ;  /* 0x00000026ff007e24 */ /* 0x000fe4000f8e00ff */
[----:B------:R-:W-:-:S03]  /*1430*/  IMAD.U32 R3, RZ, RZ, UR39 ;  /* 0x00000027ff037e24 */ /* 0x000fc6000f8e00ff */
[----:B------:R-:W-:Y:S01]  /*1440*/  SHF.L.U32 R0, R0, 0x1f, RZ ;  /* 0x0000001f00007819 */ /* 0x000fe200000006ff */
[----:B---3--:R-:W-:-:S06]  /*1450*/  ULEA UR4, UR5, UR4, 0x18 ;  /* 0x0000000405047291 */ /* 0x008fcc000f8ec03f */
[----:B------:R-:W-:-:S04]  /*1460*/  IMAD.U32 R6, RZ, RZ, UR4 ;  /* 0x00000004ff067e24 */ /* 0x000fc8000f8e00ff */
[----:B------:R-:W-:-:S04]  /*1470*/  IMAD R3, R3, 0x8, R6 ;  /* 0x0000000803037824 */ /* 0x000fc800078e0206 */
[----:B------:R3:W4:Y:S01]  /*1480*/  SYNCS.PHASECHK.TRANS64.TRYWAIT P1, [R3+URZ], R0 ;  /* 0x00000000030075a7 */ /* 0x000722000802017f */
[----:B------:R-:W-:Y:S05]  /*1490*/  @!P0 BRA `(.L_x_19) ;  /* 0x0000000000048947 */ /* 0x000fea0003800000 */
[----:B------:R-:W-:Y:S01]  /*14a0*/  BPT.TRAP 0x1 ;  /* 0x000000040000795c */ /* 0x000fe20000300000 */
.L_x_19:
[----:B----4-:R-:W-:Y:S05]  /*14b0*/  @P1 BRA `(.L_x_20) ;  /* 0x0000000000081947 */ /* 0x010fea0003800000 */
[----:B------:R-:W4:Y:S02]  /*14c0*/  SYNCS.PHASECHK.TRANS64.TRYWAIT P1, [R3+URZ], R0 ;  /* 0x00000000030075a7 */ /* 0x000f24000802017f */
[----:B----4-:R-:W-:Y:S05]  /*14d0*/  @!P1 BRA `(.L_x_21) ;  /* 0x000000b400549947 */ /* 0x010fea0003800000 */
.L_x_20:
[----:B------:R-:W-:-:S04]  /*14e0*/  UISETP.LT.AND UP0, UPT, UR40, 0x1, UPT ;  /* 0x000000012800788c */ /* 0x000fc8000bf01270 */
[----:B------:R-:W-:-:S06]  /*14f0*/  USEL UR4, UR40, 0x1, UP0 ;  /* 0x0000000128047887 */ /* 0x000fcc0008000000 */
[----:B---34-:R-:W-:Y:S01]  /*1500*/  IMAD.U32 R0, RZ, RZ, UR4 ;  /* 0x00000004ff007e24 */ /* 0x018fe2000f8e00ff */
[----:B------:R-:W-:Y:S05]  /*1510*/  WARPSYNC.ALL ;  /* 0x0000000000007948 */ /* 0x000fea0003800000 */
[----:B------:R-:W-:-:S04]  /*1520*/  IADD3 R0, -R0, UR40, RZ ;  /* 0x0000002800007c10 */ /* 0x000fc8000fffe1ff */
[----:B------:R-:W-:Y:S02]  /*1530*/  ISETP.GE.AND P1, PT, R0, 0x1, PT ;  /* 0x000000010000780c */ /* 0x000fe40003f26270 */
[----:B------:R-:W-:Y:S01]  /*1540*/  R2UR UR4, R6 ;  /* 0x00000000060472ca */ /* 0x000fe200000e0000 */
[----:B------:R-:W-:Y:S01]  /*1550*/  WARPGROUP.ARRIVE ;  /* 0x00000000000079c5 */ /* 0x000fe20000000000 */
[----:B------:R-:W-:Y:S01]  /*1560*/  UMOV UR9, 0x40000040 ;  /* 0x4000004000097882 */ /* 0x000fe20000000000 */
[----:B------:R-:W-:Y:S01]  /*1570*/  UMOV UR11, 0x40000040 ;  /* 0x40000040000b7882 */ /* 0x000fe20000000000 */
[----:B------:R-:W-:Y:S01]  /*1580*/  UMOV UR13, 0x40000040 ;  /* 0x40000040000d7882 */ /* 0x000fe20000000000 */
[----:B------:R-:W-:-:S08]  /*1590*/  UMOV UR15, UR11 ;  /* 0x0000000b000f7c82 */ /* 0x000fd00008000000 */
[----:B------:R-:W-:-:S04]  /*15a0*/  UIADD3 UR4, UR4, 0x18100, URZ ;  /* 0x0001810004047890 */ /* 0x000fc8000fffe03f */
[----:B------:R-:W-:-:S04]  /*15b0*/  USHF.R.U32.HI UR4, URZ, 0x4, UR4 ;  /* 0x000000043f047899 */ /* 0x000fc80008011604 */
[----:B------:R-:W-:Y:S02]  /*15c0*/  ULOP3.LUT UR5, UR4, 0x3fff, URZ, 0xc0, !UPT ;  /* 0x00003fff04057892 */ /* 0x000fe4000f8ec03f */
[----:B------:R-:W-:Y:S02]  /*15d0*/  ULOP3.LUT UR4, UR41, 0x10000, URZ, 0xfc, !UPT ;  /* 0x0001000029047892 */ /* 0x000fe4000f8efc3f */
[----:B------:R-:W-:Y:S02]  /*15e0*/  ULOP3.LUT UR5, UR5, 0x10000, URZ, 0xfc, !UPT ;  /* 0x0001000005057892 */ /* 0x000fe4000f8efc3f */
[----:B------:R-:W-:Y:S02]  /*15f0*/  UIMAD UR8, UR39, 0xc00, UR4 ;  /* 0x00000c00270878a4 */ /* 0x000fe4000f8e0204 */
[----:B------:R-:W-:Y:S02]  /*1600*/  ULEA UR6, UR39, UR5, 0xb ;  /* 0x0000000527067291 */ /* 0x000fe4000f8e583f */
[----:B------:R-:W-:-:S05]  /*1610*/  UIADD3 UR12, UR8, 0x400, URZ ;  /* 0x00000400080c7890 */ /* 0x000fca000fffe03f */
[----:B------:R-:W-:Y:S02]  /*1620*/  UMOV UR10, UR6 ;  /* 0x00000006000a7c82 */ /* 0x000fe40008000000 */
[----:B------:R-:W-:Y:S01]  /*1630*/  HGMMA.64x128x16.F32.BF16 R88, gdesc[UR8], RZ, !UPT, gsb0 ;  /* 0x01e00000085879f0 */ /* 0x000fe2000c0018ff */
[----:B------:R-:W-:Y:S02]  /*1640*/  UMOV UR14, UR10 ;  /* 0x0000000a000e7c82 */ /* 0x000fe40008000000 */
[----:B------:R-:W-:Y:S02]  /*1650*/  WARPGROUP.DEPBAR.LE gsb0, 0x0 ;  /* 0x00008000000079c5 */ /* 0x000fe40000010000 */
[----:B------:R-:W-:-:S07]  /*1660*/  WARPGROUP.ARRIVE ;  /* 0x00000000000079c5 */ /* 0x000fce0000000000 */
[----:B------:R-:W-:Y:S01]  /*1670*/  HGMMA.64x128x16.F32.BF16 R24, gdesc[UR12], RZ, !UPT, gsb0 ;  /* 0x01e000000c1879f0 */ /* 0x000fe2000c0018ff */
[----:B------:R-:W-:Y:S02]  /*1680*/  UIADD3 UR12, UR8, 0x2, URZ ;  /* 0x00000002080c7890 */ /* 0x000fe4000fffe03f */
[----:B------:R-:W-:Y:S01]  /*1690*/  UIADD3 UR14, UR6, 0x2, URZ ;  /* 0x00000002060e7890 */ /* 0x000fe2000fffe03f */
[----:B------:R-:W-:Y:S01]  /*16a0*/  UMOV UR13, 0x40000040 ;  /* 0x40000040000d7882 */ /* 0x000fe20000000000 */
[----:B------:R-:W-:Y:S01]  /*16b0*/  UMOV UR15, 0x40000040 ;  /* 0x40000040000f7882 */ /* 0x000fe20000000000 */
[----:B------:R-:W-:Y:S02]  /*16c0*/  WARPGROUP.DEPBAR.LE gsb0, 0x0 ;  /* 0x00008000000079c5 */ /* 0x000fe40000010000 */
[----:B------:R-:W-:-:S06]  /*16d0*/  WARPGROUP.ARRIVE ;  /* 0x00000000000079c5 */ /* 0x000fcc0000000000 */
[----:B------:R-:W-:Y:S01]  /*16e0*/  HGMMA.64x128x16.F32.BF16 R88, gdesc[UR12], R88, gsb0 ;  /* 0x01e000000c5879f0 */ /* 0x000fe20008001858 */
[----:B------:R-:W-:Y:S01]  /*16f0*/  UIADD3 UR12, UR8, 0x402, URZ ;  /* 0x00000402080c7890 */ /* 0x000fe2000fffe03f */
[----:B------:R-:W-:Y:S01]  /*1700*/  UMOV UR13, 0x40000040 ;  /* 0x40000040000d7882 */ /* 0x000fe20000000000 */
[----:B------:R-:W-:Y:S02]  /*1710*/  WARPGROUP.DEPBAR.LE gsb0, 0x0 ;  /* 0x00008000000079c5 */ /* 0x000fe40000010000 */
[----:B------:R-:W-:-:S07]  /*1720*/  WARPGROUP.ARRIVE ;  /* 0x00000000000079c5 */ /* 0x000fce0000000000 */
[----:B------:R-:W-:Y:S01]  /*1730*/  HGMMA.64x128x16.F32.BF16 R24, gdesc[UR12], R24, gsb0 ;  /* 0x01e000000c1879f0 */ /* 0x000fe20008001818 */
        /* <DEDUP_REMOVED lines=71> */
[----:B------:R-:W-:Y:S03]  /*1bb0*/  HGMMA.64x128x16.F32.BF16 R24, gdesc[UR12], R24, gsb0 ;  /* 0x01e000000c1879f0 */ /* 0x000fe60008001818 */
[----:B------:R-:W-:Y:S02]  /*1bc0*/  WARPGROUP.DEPBAR.LE gsb0, 0x0 ;  /* 0x00008000000079c5 */ /* 0x000fe40000010000 */
[----:B------:R-:W-:Y:S05]  /*1bd0*/  @!P1 BRA `(.L_x_22) ;  /* 0x0000000800349947 */ /* 0x000fea0003800000 */
[----:B------:R-:W-:Y:S02]  /*1be0*/  UIADD3 UR6, UR39, 0x1, URZ ;  /* 0x0000000127067890 */ /* 0x000fe4000fffe03f */
[----:B------:R-:W-:Y:S02]  /*1bf0*/  IMAD.U32 R3, RZ, RZ, UR39 ;  /* 0x00000027ff037e24 */ /* 0x000fe4000f8e00ff */
[----:B------:R-:W-:-:S04]  /*1c00*/  UISETP.NE.AND UP0, UPT, UR6, 0x2, UPT ;  /* 0x000000020600788c */ /* 0x000fc8000bf05270 */
[----:B------:R-:W-:Y:S02]  /*1c10*/  USEL UR7, URZ, 0x1, UP0 ;  /* 0x000000013f077887 */ /* 0x000fe40008000000 */
[----:B------:R-:W-:Y:S02]  /*1c20*/  USEL UR6, UR6, URZ, UP0 ;  /* 0x0000003f06067287 */ /* 0x000fe40008000000 */
[----:B------:R-:W-:-:S06]  /*1c30*/  ULOP3.LUT UR7, UR38, UR7, URZ, 0x3c, !UPT ;  /* 0x0000000726077292 */ /* 0x000fcc000f8e3c3f */
[----:B------:R-:W-:-:S07]  /*1c40*/  MOV R7, UR7 ;  /* 0x0000000700077c02 */ /* 0x000fce0008000f00 */
.L_x_29:
[----:B------:R-:W-:Y:S05]  /*1c50*/  @!P0 BRA `(.L_x_23) ;  /* 0x0000000000048947 */ /* 0x000fea0003800000 */
[----:B------:R-:W-:Y:S01]  /*1c60*/  BPT.TRAP 0x1 ;  /* 0x000000040000795c */ /* 0x000fe20000300000 */
.L_x_23:
[----:B------:R-:W3:Y:S01]  /*1c70*/  S2UR UR8, SR_CgaCtaId ;  /* 0x00000000000879c3 */ /* 0x000ee20000008800 */
[----:B------:R-:W-:Y:S01]  /*1c80*/  UMOV UR7, 0x400 ;  /* 0x0000040000077882 */ /* 0x000fe20000000000 */
[----:B01----:R-:W-:Y:S01]  /*1c90*/  IMAD.U32 R5, RZ, RZ, UR6 ;  /* 0x00000006ff057e24 */ /* 0x003fe2000f8e00ff */
[----:B------:R-:W-:Y:S01]  /*1ca0*/  SHF.L.U32 R4, R7, 0x1f, RZ ;  /* 0x0000001f07047819 */ /* 0x000fe200000006ff */
[----:B---3--:R-:W-:-:S06]  /*1cb0*/  ULEA UR7, UR8, UR7, 0x18 ;  /* 0x0000000708077291 */ /* 0x008fcc000f8ec03f */
[----:B------:R-:W-:-:S04]  /*1cc0*/  IMAD.U32 R6, RZ, RZ, UR7 ;  /* 0x00000007ff067e24 */ /* 0x000fc8000f8e00ff */
[----:B------:R-:W-:-:S04]  /*1cd0*/  IMAD R5, R5, 0x8, R6 ;  /* 0x0000000805057824 */ /* 0x000fc800078e0206 */
[----:B------:R0:W1:Y:S01]  /*1ce0*/  SYNCS.PHASECHK.TRANS64.TRYWAIT P1, [R5+URZ], R4 ;  /* 0x00000004050075a7 */ /* 0x000062000802017f */
[----:B------:R-:W-:Y:S05]  /*1cf0*/  @!P0 BRA `(.L_x_24) ;  /* 0x0000000000048947 */ /* 0x000fea0003800000 */
[----:B------:R-:W-:Y:S01]  /*1d00*/  BPT.TRAP 0x1 ;  /* 0x000000040000795c */ /* 0x000fe20000300000 */
.L_x_24:
[----:B-1----:R-:W-:Y:S05]  /*1d10*/  @P1 BRA `(.L_x_25) ;  /* 0x0000000000081947 */ /* 0x002fea0003800000 */
[----:B------:R-:W1:Y:S02]  /*1d20*/  SYNCS.PHASECHK.TRANS64.TRYWAIT P1, [R5+URZ], R4 ;  /* 0x00000004050075a7 */ /* 0x000e64000802017f */
[----:B-1----:R-:W-:Y:S05]  /*1d30*/  @!P1 BRA `(.L_x_26) ;  /* 0x000000ac00509947 */ /* 0x002fea0003800000 */
.L_x_25:
[----:B------:R-:W-:Y:S01]  /*1d40*/  UIMAD UR10, UR6, 0xc00, UR4 ;  /* 0x00000c00060a78a4 */ /* 0x000fe2000f8e0204 */
[----:B------:R-:W-:Y:S01]  /*1d50*/  WARPGROUP.ARRIVE ;  /* 0x00000000000079c5 */ /* 0x000fe20000000000 */
[----:B------:R-:W-:Y:S01]  /*1d60*/  ULEA UR8, UR6, UR5, 0xb ;  /* 0x0000000506087291 */ /* 0x000fe2000f8e583f */
[----:B------:R-:W-:Y:S01]  /*1d70*/  UMOV UR13, 0x40000040 ;  /* 0x40000040000d7882 */ /* 0x000fe20000000000 */
[----:B------:R-:W-:-:S03]  /*1d80*/  UMOV UR15, 0x40000040 ;  /* 0x40000040000f7882 */ /* 0x000fc60000000000 */
[----:B------:R-:W-:Y:S02]  /*1d90*/  UMOV UR12, UR10 ;  /* 0x0000000a000c7c82 */ /* 0x000fe40008000000 */
[----:B------:R-:W-:Y:S02]  /*1da0*/  UMOV UR14, UR8 ;  /* 0x00000008000e7c82 */ /* 0x000fe40008000000 */
        /* <DEDUP_REMOVED lines=92> */
[----:B------:R-:W-:Y:S01]  /*2370*/  BPT.TRAP 0x1 ;  /* 0x000000040000795c */ /* 0x000fe20000300000 */
.L_x_27:
[----:B------:R-:W-:-:S13]  /*2380*/  ISETP.NE.AND P1, PT, R22, RZ, PT ;  /* 0x000000ff1600720c */ /* 0x000fda0003f25270 */
[----:B01----:R-:W-:-:S04]  /*2390*/  @P1 IMAD R4, R3, 0x8, R6 ;  /* 0x0000000803041824 */ /* 0x003fc800078e0206 */
[----:B------:R-:W-:-:S05]  /*23a0*/  @P1 VIADD R5, R4, 0x10 ;  /* 0x0000001004051836 */ /* 0x000fca0000000000 */
[----:B------:R-:W-:-:S04]  /*23b0*/  @P1 PRMT R5, R152, 0x654, R5 ;  /* 0x0000065498051816 */ /* 0x000fc80000000005 */
[----:B------:R0:W-:Y:S01]  /*23c0*/  @P1 SYNCS.ARRIVE.TRANS64.RED.A1T0 RZ, [R5+URZ], RZ ;  /* 0x000000ff05ff19a7 */ /* 0x0001e2000810043f */
[----:B------:R-:W-:-:S13]  /*23d0*/  ISETP.GT.U32.AND P1, PT, R19, 0x1, PT ;  /* 0x000000011300780c */ /* 0x000fda0003f24070 */
[----:B0-----:R-:W-:Y:S05]  /*23e0*/  @P1 BRA `(.L_x_28) ;  /* 0x0000000000041947 */ /* 0x001fea0003800000 */
[----:B------:R-:W-:Y:S01]  /*23f0*/  BPT.TRAP 0x1 ;  /* 0x000000040000795c */ /* 0x000fe20000300000 */
.L_x_28:
[----:B------:R-:W-:Y:S01]  /*2400*/  UIADD3 UR6, UR6, 0x1, URZ ;  /* 0x0000000106067890 */ /* 0x000fe2000fffe03f */
[C---:B------:R-:W-:Y:S01]  /*2410*/  ISETP.GT.AND P2, PT, R0.reuse, 0x1, PT ;  /* 0x000000010000780c */ /* 0x040fe20003f44270 */
[----:B------:R-:W-:Y:S02]  /*2420*/  VIADD R3, R3, 0x1 ;  /* 0x0000000103037836 */ /* 0x000fe40000000000 */
[----:B------:R-:W-:Y:S01]  /*2430*/  UISETP.NE.AND UP0, UPT, UR6, 0x2, UPT ;  /* 0x000000020600788c */ /* 0x000fe2000bf05270 */
[----:B------:R-:W-:Y:S02]  /*2440*/  VIADD R0, R0, 0xffffffff ;  /* 0xffffffff00007836 */ /* 0x000fe40000000000 */
[C---:B------:R-:W-:Y:S01]  /*2450*/  ISETP.NE.AND P1, PT, R3.reuse, 0x2, PT ;  /* 0x000000020300780c */ /* 0x040fe20003f25270 */
[----:B------:R-:W-:Y:S02]  /*2460*/  USEL UR7, URZ, 0x1, UP0 ;  /* 0x000000013f077887 */ /* 0x000fe40008000000 */
[----:B------:R-:W-:Y:S01]  /*2470*/  USEL UR6, UR6, URZ, UP0 ;  /* 0x0000003f06067287 */ /* 0x000fe20008000000 */
[----:B------:R-:W-:-:S03]  /*2480*/  SEL R3, R3, RZ, P1 ;  /* 0x000000ff03037207 */ /* 0x000fc60000800000 */
[----:B------:R-:W-:Y:S01]  /*2490*/  LOP3.LUT R7, R7, UR7, RZ, 0x3c, !PT ;  /* 0x0000000707077c12 */ /* 0x000fe2000f8e3cff */
[----:B------:R-:W-:Y:S07]  /*24a0*/  @P2 BRA `(.L_x_29) ;  /* 0xfffffff400e82947 */ /* 0x000fee000383ffff */
.L_x_22:
[----:B------:R-:W3:Y:S02]  /*24b0*/  LDC R0, c[0x0][0x28c] ;  /* 0x0000a300ff007b82 */ /* 0x000ee40000000800 */
[----:B---3--:R-:W-:-:S13]  /*24c0*/  ISETP.GE.AND P1, PT, R0, 0x1, PT ;  /* 0x000000010000780c */ /* 0x008fda0003f26270 */
[----:B------:R-:W-:Y:S05]  /*24d0*/  @!P1 BRA `(.L_x_30) ;  /* 0x0000000000409947 */ /* 0x000fea0003800000 */
[----:B------:R-:W-:Y:S05]  /*24e0*/  @!P0 BRA `(.L_x_31) ;  /* 0x0000000000048947 */ /* 0x000fea0003800000 */
[----:B------:R-:W-:Y:S01]  /*24f0*/  BPT.TRAP 0x1 ;  /* 0x000000040000795c */ /* 0x000fe20000300000 */
.L_x_31:
[----:B------:R-:W-:Y:S01]  /*2500*/  ISETP.NE.AND P0, PT, R22, RZ, PT ;  /* 0x000000ff1600720c */ /* 0x000fe20003f05270 */
[----:B------:R-:W-:-:S12]  /*2510*/  UISETP.LT.AND UP1, UPT, UR40, 0x1, UPT ;  /* 0x000000012800788c */ /* 0x000fd8000bf21270 */
[----:B------:R-:W-:-:S05]  /*2520*/  VOTEU.ANY UP0, P0 ;  /* 0x00000000003f7886 */ /* 0x000fca0000000100 */
[----:B------:R-:W-:-:S04]  /*2530*/  @UP0 USEL UR4, UR40, 0x1, UP1 ;  /* 0x0000000128040887 */ /* 0x000fc80008800000 */
[----:B------:R-:W-:-:S06]  /*2540*/  @UP0 UIADD3 UR4, UR39, UR40, -UR4 ;  /* 0x0000002827040290 */ /* 0x000fcc000fffe804 */
[----:B------:R-:W-:-:S04]  /*2550*/  IMAD.U32 R0, RZ, RZ, UR4 ;  /* 0x00000004ff007e24 */ /* 0x000fc8000f8e00ff */
[----:B------:R-:W-:-:S05]  /*2560*/  @P0 IMAD.SHL.U32 R0, R0, 0x8, RZ ;  /* 0x0000000800000824 */ /* 0x000fca00078e00ff */
[----:B------:R-:W-:-:S04]  /*2570*/  @P0 LOP3.LUT R0, R0, 0x8, RZ, 0xc0, !PT ;  /* 0x0000000800000812 */ /* 0x000fc800078ec0ff */
[----:B------:R-:W-:-:S04]  /*2580*/  @P0 IADD3 R3, R6, 0x10, R0 ;  /* 0x0000001006030810 */ /* 0x000fc80007ffe000 */
[----:B------:R-:W-:-:S04]  /*2590*/  @P0 PRMT R3, R152, 0x654, R3 ;  /* 0x0000065498030816 */ /* 0x000fc80000000003 */
[----:B------:R3:W-:Y:S01]  /*25a0*/  @P0 SYNCS.ARRIVE.TRANS64.RED.A1T0 RZ, [R3+URZ], RZ ;  /* 0x000000ff03ff09a7 */ /* 0x0007e2000810043f */
[----:B------:R-:W-:-:S13]  /*25b0*/  ISETP.GT.U32.AND P0, PT, R19, 0x1, PT ;  /* 0x000000011300780c */ /* 0x000fda0003f04070 */
[----:B---3--:R-:W-:Y:S05]  /*25c0*/  @P0 BRA `(.L_x_30) ;  /* 0x0000000000040947 */ /* 0x008fea0003800000 */
[----:B------:R-:W-:Y:S01]  /*25d0*/  BPT.TRAP 0x1 ;  /* 0x000000040000795c */ /* 0x000fe20000300000 */
.L_x_30:
[----:B------:R-:W3:Y:S01]  /*25e0*/  LDC R6, c[0x0][0x288] ;  /* 0x0000a200ff067b82 */ /* 0x000ee20000000800 */
[--C-:B------:R-:W-:Y:S01]  /*25f0*/  SHF.R.U32.HI R3, RZ, 0x2, R18.reuse ;  /* 0x00000002ff037819 */ /* 0x100fe20000011612 */
[----:B------:R-:W-:Y:S01]  /*2600*/  UIADD3 UR39, UR40, UR39, URZ ;  /* 0x0000002728277290 */ /* 0x000fe2000fffe03f */
[----:B01----:R-:W-:Y:S01]  /*2610*/  LOP3.LUT R4, R18, 0x60, RZ, 0xc0, !PT ;  /* 0x0000006012047812 */ /* 0x003fe200078ec0ff */
[----:B------:R-:W-:Y:S01]  /*2620*/  ULDC UR8, c[0x0][0x284] ;  /* 0x0000a10000087ab9 */ /* 0x000fe20000000800 */
[----:B------:R-:W-:Y:S01]  /*2630*/  SHF.R.U32.HI R0, RZ, 0x7, R18 ;  /* 0x00000007ff007819 */ /* 0x000fe20000011612 */
[----:B------:R-:W-:Y:S01]  /*2640*/  USHF.R.U32.HI UR4, URZ, 0x1, UR39 ;  /* 0x000000013f047899 */ /* 0x000fe20008011627 */
[----:B------:R-:W-:Y:S01]  /*2650*/  LOP3.LUT R3, R3, 0x7, RZ, 0xc0, !PT ;  /* 0x0000000703037812 */ /* 0x000fe200078ec0ff */
[----:B------:R-:W-:Y:S01]  /*2660*/  UISETP.GT.U32.AND UP1, UPT, UR39, 0x1, UPT ;  /* 0x000000012700788c */ /* 0x000fe2000bf24070 */
[----:B------:R-:W-:Y:S01]  /*2670*/  SHF.R.U32.HI R4, RZ, 0x1, R4 ;  /* 0x00000001ff047819 */ /* 0x000fe20000011604 */
[----:B------:R-:W-:Y:S01]  /*2680*/  ULOP3.LUT UR4, UR4, 0x1, URZ, 0xc0, !UPT ;  /* 0x0000000104047892 */ /* 0x000fe2000f8ec03f */
[----:B------:R-:W-:Y:S01]  /*2690*/  LOP3.LUT R0, R0, 0x1, RZ, 0xc0, !PT ;  /* 0x0000000100007812 */ /* 0x000fe200078ec0ff */
[----:B------:R-:W-:Y:S01]  /*26a0*/  ULDC.64 UR6, c[0x0][0x5d0] ;  /* 0x0001740000067ab9 */ /* 0x000fe20000000a00 */
[----:B------:R-:W-:Y:S01]  /*26b0*/  IADD3 R5, RZ, -R4, -R3 ;  /* 0x80000004ff057210 */ /* 0x000fe20007ffe803 */
[----:B------:R-:W-:Y:S01]  /*26c0*/  UISETP.NE.U32.AND UP0, UPT, UR4, 0x1, UPT ;  /* 0x000000010400788c */ /* 0x000fe2000bf05070 */
[----:B------:R-:W-:Y:S01]  /*26d0*/  SHF.L.U32 R13, R154, 0x7, RZ ;  /* 0x000000079a0d7819 */ /* 0x000fe200000006ff */
[C---:B------:R-:W-:Y:S01]  /*26e0*/  IMAD.SHL.U32 R8, R0.reuse, 0x40, RZ ;  /* 0x0000004000087824 */ /* 0x040fe200078e00ff */
[----:B------:R-:W-:Y:S01]  /*26f0*/  SHF.R.S32.HI R21, RZ, 0x1f, R23 ;  /* 0x0000001fff157819 */ /* 0x000fe20000011417 */
[----:B------:R-:W-:Y:S01]  /*2700*/  IMAD R9, R0, -0x40, R5 ;  /* 0xffffffc000097824 */ /* 0x000fe200078e0205 */
[----:B------:R-:W-:Y:S01]  /*2710*/  LOP3.LUT R0, R18, 0x3, RZ, 0xc0, !PT ;  /* 0x0000000312007812 */ /* 0x000fe200078ec0ff */
[----:B------:R-:W-:Y:S01]  /*2720*/  UISETP.LT.U32.AND UP1, UPT, UR40, 0x2, UP1 ;  /* 0x000000022800788c */ /* 0x000fe20008f21070 */
[----:B------:R-:W-:Y:S01]  /*2730*/  LOP3.LUT R3, R8, 0x40, R3, 0xe2, !PT ;  /* 0x0000004008037812 */ /* 0x000fe200078ee203 */
[----:B------:R-:W-:-:S02]  /*2740*/  UISETP.GT.U32.AND UP0, UPT, UR40, 0x1, !UP0 ;  /* 0x000000012800788c */ /* 0x000fc4000c704070 */
[----:B---3--:R-:W-:Y:S01]  /*2750*/  IMAD R10, R0, -0x2, R6 ;  /* 0xfffffffe000a7824 */ /* 0x008fe200078e0206 */
[----:B------:R-:W-:Y:S01]  /*2760*/  LOP3.LUT R8, R3, R4, RZ, 0xfc, !PT ;  /* 0x0000000403087212 */ /* 0x000fe200078efcff */
[----:B------:R-:W-:Y:S01]  /*2770*/  IMAD R0, R153, 0xc0, RZ ;  /* 0x000000c099007824 */ /* 0x000fe200078e02ff */
[----:B------:R-:W-:Y:S01]  /*2780*/  ISETP.GE.AND P0, PT, R13, R6, PT ;  /* 0x000000060d00720c */ /* 0x000fe20003f06270 */
[----:B------:R-:W-:Y:S01]  /*2790*/  IMAD.SHL.U32 R4, R18, 0x2, RZ ;  /* 0x0000000212047824 */ /* 0x000fe200078e00ff */
[----:B------:R-:W-:Y:S01]  /*27a0*/  USEL UR5, URZ, 0x1, !UP1 ;  /* 0x000000013f057887 */ /* 0x000fe2000c800000 */
[----:B------:R-:W-:Y:S01]  /*27b0*/  IMAD R6, R21, UR6, RZ ;  /* 0x0000000615067c24 */ /* 0x000fe2000f8e02ff */
[C---:B------:R-:W-:Y:S01]  /*27c0*/  ISETP.GE.OR P0, PT, R0.reuse, UR8, P0 ;  /* 0x0000000800007c0c */ /* 0x040fe20008706670 */
[----:B------:R-:W-:Y:S01]  /*27d0*/  USEL UR4, URZ, 0x1, !UP0 ;  /* 0x000000013f047887 */ /* 0x000fe2000c000000 */
[----:B------:R-:W-:Y:S01]  /*27e0*/  LOP3.LUT R4, R13, 0x6, R4, 0xf8, !PT ;  /* 0x000000060d047812 */ /* 0x000fe200078ef804 */
[----:B------:R-:W-:Y:S01]  /*27f0*/  IMAD R11, R23, UR7, R6 ;  /* 0x00000007170b7c24 */ /* 0x000fe2000f8e0206 */
[----:B------:R-:W-:Y:S01]  /*2800*/  IADD3 R3, -R0, UR8, R9 ;  /* 0x0000000800037c10 */ /* 0x000fe2000fffe109 */
[----:B------:R-:W-:Y:S01]  /*2810*/  IMAD.MOV.U32 R9, RZ, RZ, RZ ;  /* 0x000000ffff097224 */ /* 0x000fe200078e00ff */
[----:B------:R-:W-:Y:S01]  /*2820*/  SHF.R.S32.HI R5, RZ, 0x1f, R4 ;  /* 0x0000001fff057819 */ /* 0x000fe20000011404 */
[----:B------:R-:W-:Y:S01]  /*2830*/  ULOP3.LUT UR39, UR39, 0x1, URZ, 0xc0, !UPT ;  /* 0x0000000127277892 */ /* 0x000fe2000f8ec03f */
[----:B------:R-:W-:Y:S01]  /*2840*/  IMAD.IADD R0, R10, 0x1, -R13 ;  /* 0x000000010a007824 */ /* 0x000fe200078e0a0d */
[----:B------:R-:W-:Y:S01]  /*2850*/  ULOP3.LUT UR38, UR4, UR38, UR5, 0x96, !UPT ;  /* 0x0000002604267292 */ /* 0x000fe2000f8e9605 */
[----:B------:R-:W-:-:S04]  /*2860*/  IMAD.WIDE R8, R153, 0xc0, R8 ;  /* 0x000000c099087825 */ /* 0x000fc800078e0208 */
[----:B------:R-:W-:-:S04]  /*2870*/  IMAD.WIDE.U32 R6, R23, UR6, R4 ;  /* 0x0000000617067c25 */ /* 0x000fc8000f8e0004 */
[----:B------:R-:W-:Y:S02]  /*2880*/  IMAD.IADD R11, R7, 0x1, R11 ;  /* 0x00000001070b7824 */ /* 0x000fe400078e020b */
[----:B------:R-:W-:Y:S02]  /*2890*/  IMAD.MOV.U32 R153, RZ, RZ, -0x1 ;  /* 0xffffffffff997424 */ /* 0x000fe400078e00ff */
[----:B------:R-:W-:Y:S01]  /*28a0*/  IMAD.MOV.U32 R10, RZ, RZ, R6 ;  /* 0x000000ffff0a7224 */ /* 0x000fe200078e0006 */
[----:B------:R-:W-:Y:S06]  /*28b0*/  @P0 BRA `(.L_x_32) ;  /* 0x00000084005c0947 */ /* 0x000fec0003800000 */
[----:B------:R-:W0:Y:S01]  /*28c0*/  LDC.64 R6, c[0x0][0x5c8] ;  /* 0x00017200ff067b82 */ /* 0x000e220000000a00 */
[----:B-----5:R-:W-:Y:S01]  /*28d0*/  FSETP.NEU.AND P0, PT, R156, RZ, PT ;  /* 0x000000ff9c00720b */ /* 0x020fe20003f0d000 */
[----:B------:R-:W-:Y:S01]  /*28e0*/  BSSY B0, `(.L_x_32) ;  /* 0x0000854000007945 */ /* 0x000fe20003800000 */
[----:B------:R-:W-:-:S04]  /*28f0*/  ISETP.GT.AND P3, PT, R3, RZ, PT ;  /* 0x000000ff0300720c */ /* 0x000fc80003f64270 */
[----:B------:R-:W-:Y:S01]  /*2900*/  ISETP.GT.AND P1, PT, R0, RZ, P3 ;  /* 0x000000ff0000720c */ /* 0x000fe20001f24270 */
[-C--:B0-----:R-:W-:Y:S02]  /*2910*/  IMAD R12, R9, R6.reuse, RZ ;  /* 0x00000006090c7224 */ /* 0x081fe400078e02ff */
[----:B------:R-:W-:-:S04]  /*2920*/  IMAD.WIDE.U32 R168, R8, R6, R10 ;  /* 0x0000000608a87225 */ /* 0x000fc800078e000a */
[----:B------:R-:W-:-:S04]  /*2930*/  IMAD R11, R8, R7, R12 ;  /* 0x00000007080b7224 */ /* 0x000fc800078e020c */
[----:B------:R-:W-:Y:S01]  /*2940*/  IMAD.IADD R171, R169, 0x1, R11 ;  /* 0x00000001a9ab7824 */ /* 0x000fe200078e020b */
[----:B------:R-:W-:Y:S06]  /*2950*/  @!P0 BRA `(.L_x_33) ;  /* 0x0000006000048947 */ /* 0x000fec0003800000 */
[----:B------:R-:W0:Y:S01]  /*2960*/  LDC.64 R12, c[0x0][0x5b8] ;  /* 0x00016e00ff0c7b82 */ /* 0x000e220000000a00 */
[----:B------:R-:W-:-:S07]  /*2970*/  ULDC.64 UR4, c[0x0][0x5c0] ;  /* 0x0001700000047ab9 */ /* 0x000fce0000000a00 */
[----:B------:R-:W1:Y:S08]  /*2980*/  LDC.64 R14, c[0x0][0x5b0] ;  /* 0x00016c00ff0e7b82 */ /* 0x000e700000000a00 */
[----:B------:R-:W3:Y:S01]  /*2990*/  LDC.64 R10, c[0x0][0x5a8] ;  /* 0x00016a00ff0a7b82 */ /* 0x000ee20000000a00 */
[----:B0-----:R-:W-:-:S04]  /*29a0*/  IMAD R20, R21, R12, RZ ;  /* 0x0000000c15147224 */ /* 0x001fc800078e02ff */
[C---:B------:R-:W-:Y:S02]  /*29b0*/  IMAD R13, R23.reuse, R13, R20 ;  /* 0x0000000d170d7224 */ /* 0x040fe400078e0214 */
[----:B------:R-:W-:-:S04]  /*29c0*/  IMAD.WIDE.U32 R20, R23, R12, R4 ;  /* 0x0000000c17147225 */ /* 0x000fc800078e0004 */
[-C--:B-1----:R-:W-:Y:S02]  /*29d0*/  IMAD R154, R9, R14.reuse, RZ ;  /* 0x0000000e099a7224 */ /* 0x082fe400078e02ff */
[----:B------:R-:W-:Y:S02]  /*29e0*/  IMAD.IADD R159, R21, 0x1, R13 ;  /* 0x00000001159f7824 */ /* 0x000fe400078e020d */
[----:B------:R-:W-:Y:S02]  /*29f0*/  IMAD.MOV.U32 R158, RZ, RZ, R20 ;  /* 0x000000ffff9e7224 */ /* 0x000fe400078e0014 */
[C---:B------:R-:W-:Y:S02]  /*2a00*/  IMAD R167, R8.reuse, R15, R154 ;  /* 0x0000000f08a77224 */ /* 0x040fe400078e029a */
[----:B------:R-:W-:-:S04]  /*2a10*/  IMAD.WIDE.U32 R160, R8, R14, R158 ;  /* 0x0000000e08a07225 */ /* 0x000fc800078e009e */
[----:B------:R-:W-:Y:S01]  /*2a20*/  IMAD.IADD R154, R161, 0x1, R167 ;  /* 0x00000001a19a7824 */ /* 0x000fe200078e02a7 */
[----:B---3--:R-:W-:-:S04]  /*2a30*/  LEA R162, P0, R160, R10, 0x1 ;  /* 0x0000000aa0a27211 */ /* 0x008fc800078008ff */
[----:B------:R-:W-:-:S05]  /*2a40*/  LEA.HI.X R163, R160, R11, R154, 0x1, P0 ;  /* 0x0000000ba0a37211 */ /* 0x000fca00000f0c9a */
[----:B------:R0:W2:Y:S01]  /*2a50*/  @P1 LDG.E.LTC128B.U16 R154, desc[UR36][R162.64] ;  /* 0x00000024a29a1981 */ /* 0x0000a2000c1e1520 */
[----:B------:R-:W-:Y:S01]  /*2a60*/  LEA R160, P0, R168, UR4, 0x1 ;  /* 0x00000004a8a07c11 */ /* 0x000fe2000f8008ff */
[----:B------:R-:W-:Y:S01]  /*2a70*/  IMAD.WIDE.U32 R164, R8, R14, R4 ;  /* 0x0000000e08a47225 */ /* 0x000fe200078e0004 */
[----:B------:R-:W-:Y:S01]  /*2a80*/  ISETP.GT.AND P2, PT, R0, 0x1, P3 ;  /* 0x000000010000780c */ /* 0x000fe20001f44270 */
[----:B------:R-:W-:Y:S01]  /*2a90*/  BSSY B1, `(.L_x_34) ;  /* 0x0000010000017945 */ /* 0x000fe20003800000 */
[----:B------:R-:W-:Y:S01]  /*2aa0*/  LEA.HI.X R161, R168, UR5, R171, 0x1, P0 ;  /* 0x00000005a8a17c11 */ /* 0x000fe200080f0cab */
[----:B------:R-:W-:Y:S02]  /*2ab0*/  IMAD.IADD R165, R167, 0x1, R165 ;  /* 0x00000001a7a57824 */ /* 0x000fe400078e02a5 */
[----:B------:R-:W-:-:S03]  /*2ac0*/  IMAD.WIDE.U32 R164, R23, R12, R164 ;  /* 0x0000000c17a47225 */ /* 0x000fc600078e00a4 */
[----:B0-----:R-:W-:Y:S02]  /*2ad0*/  LEA R162, P0, R164, R10, 0x1 ;  /* 0x0000000aa4a27211 */ /* 0x001fe400078008ff */
[----:B--2---:R-:W-:-:S05]  /*2ae0*/  SHF.L.U32 R157, R154, 0x10, RZ ;  /* 0x000000109a9d7819 */ /* 0x004fca00000006ff */
[----:B------:R-:W-:-:S04]  /*2af0*/  FMUL R157, R157, R156 ;  /* 0x0000009c9d9d7220 */ /* 0x000fc80000400000 */
[----:B------:R-:W-:Y:S01]  /*2b00*/  FFMA R157, R88, R155, R157 ;  /* 0x0000009b589d7223 */ /* 0x000fe2000000009d */
[----:B------:R-:W-:Y:S01]  /*2b10*/  IMAD.IADD R88, R13, 0x1, R165 ;  /* 0x000000010d587824 */ /* 0x000fe200078e02a5 */
[----:B------:R-:W-:-:S03]  /*2b20*/  SHF.L.U64.HI R165, R14, 0x3, R15 ;  /* 0x000000030ea57819 */ /* 0x000fc6000001020f */
[----:B------:R-:W-:Y:S02]  /*2b30*/  F2FP.BF16.F32.PACK_AB R157, RZ, R157 ;  /* 0x0000009dff9d723e */ /* 0x000fe400000010ff */
[----:B------:R-:W-:Y:S01]  /*2b40*/  LEA.HI.X R163, R164, R11, R88, 0x1, P0 ;  /* 0x0000000ba4a37211 */ /* 0x000fe200000f0c58 */
[----:B------:R-:W-:Y:S02]  /*2b50*/  IMAD.SHL.U32 R164, R14, 0x8, RZ ;  /* 0x000000080ea47824 */ /* 0x000fe400078e00ff */
[----:B------:R0:W-:Y:S01]  /*2b60*/  @P1 STG.E.U16 desc[UR36][R160.64], R157 ;  /* 0x0000009da0001986 */ /* 0x0001e2000c101524 */
[----:B------:R-:W-:Y:S05]  /*2b70*/  @!P2 BRA `(.L_x_35) ;  /* 0x000000000004a947 */ /* 0x000fea0003800000 */
[----:B------:R1:W5:Y:S02]  /*2b80*/  LDG.E.LTC128B.U16 R154, desc[UR36][R162.64+0x2] ;  /* 0x00000224a29a7981 */ /* 0x000364000c1e1520 */
.L_x_35:
[----:B------:R-:W-:Y:S05]  /*2b90*/  BSYNC B1 ;  /* 0x0000000000017941 */ /* 0x000fea0003800000 */
.L_x_34:
[----:B0----5:R-:W-:Y:S01]  /*2ba0*/  IMAD.U32 R157, R154, 0x10000, RZ ;  /* 0x000100009a9d7824 */ /* 0x021fe200078e00ff */
[----:B------:R-:W-:Y:S01]  /*2bb0*/  ISETP.GT.AND P0, PT, R3, 0x8, PT ;  /* 0x000000080300780c */ /* 0x000fe20003f04270 */
[----:B------:R-:W-:-:S04]  /*2bc0*/  IMAD.WIDE.U32 R170, R8, R14, R164 ;  /* 0x0000000e08aa7225 */ /* 0x000fc800078e00a4 */
[----:B------:R-:W-:Y:S01]  /*2bd0*/  FMUL R88, R157, R156 ;  /* 0x0000009c9d587220 */ /* 0x000fe20000400000 */
[----:B------:R-:W-:Y:S01]  /*2be0*/  ISETP.GT.AND P1, PT, R0, RZ, P0 ;  /* 0x000000ff0000720c */ /* 0x000fe20000724270 */
[----:B------:R-:W-:Y:S01]  /*2bf0*/  IMAD.IADD R169, R167, 0x1, R171 ;  /* 0x00000001a7a97824 */ /* 0x000fe200078e02ab */
[----:B------:R-:W-:Y:S01]  /*2c00*/  IADD3 R157, P4, R20, R170, RZ ;  /* 0x000000aa149d7210 */ /* 0x000fe20007f9e0ff */
[----:B------:R-:W-:-:S04]  /*2c10*/  FFMA R89, R89, R155, R88 ;  /* 0x0000009b59597223 */ /* 0x000fc80000000058 */
[----:B------:R-:W-:Y:S01]  /*2c20*/  IMAD.X R168, R169, 0x1, R159, P4 ;  /* 0x00000001a9a87824 */ /* 0x000fe200020e069f */
[----:B------:R-:W-:Y:S02]  /*2c30*/  F2FP.BF16.F32.PACK_AB R167, RZ, R89 ;  /* 0x00000059ffa7723e */ /* 0x000fe400000010ff */
[----:B------:R-:W-:Y:S02]  /*2c40*/  LEA R88, P4, R157, R10, 0x1 ;  /* 0x0000000a9d587211 */ /* 0x000fe400078808ff */
[----:B------:R-:W-:Y:S02]  /*2c50*/  PRMT R171, R167, 0x7610, R171 ;  /* 0x00007610a7ab7816 */ /* 0x000fe400000000ab */
[----:B------:R-:W-:-:S03]  /*2c60*/  LEA.HI.X R89, R157, R11, R168, 0x1, P4 ;  /* 0x0000000b9d597211 */ /* 0x000fc600020f0ca8 */
[----:B------:R0:W-:Y:S04]  /*2c70*/  @P2 STG.E.U16 desc[UR36][R160.64+0x2], R171 ;  /* 0x000002aba0002986 */ /* 0x0001e8000c101524 */
[----:B------:R2:W3:Y:S01]  /*2c80*/  @P1 LDG.E.LTC128B.U16 R154, desc[UR36][R88.64] ;  /* 0x00000024589a1981 */ /* 0x0004e2000c1e1520 */
[----:B------:R-:W-:Y:S01]  /*2c90*/  IMAD.SHL.U32 R157, R6, 0x10, RZ ;  /* 0x00000010069d7824 */ /* 0x000fe200078e00ff */
[----:B------:R-:W-:Y:S01]  /*2ca0*/  IADD3 R170, P2, R4, R170, RZ ;  /* 0x000000aa04aa7210 */ /* 0x000fe20007f5e0ff */
[----:B------:R-:W-:Y:S03]  /*2cb0*/  BSSY B1, `(.L_x_36) ;  /* 0x0000011000017945 */ /* 0x000fe60003800000 */
[----:B------:R-:W-:Y:S01]  /*2cc0*/  IADD3 R168, P4, R157, R160, RZ ;  /* 0x000000a09da87210 */ /* 0x000fe20007f9e0ff */
[----:B0-----:R-:W-:Y:S01]  /*2cd0*/  IMAD.X R171, R5, 0x1, R169, P2 ;  /* 0x0000000105ab7824 */ /* 0x001fe200010e06a9 */
[----:B------:R-:W-:Y:S01]  /*2ce0*/  ISETP.GT.AND P2, PT, R0, 0x1, P0 ;  /* 0x000000010000780c */ /* 0x000fe20000744270 */
[----:B------:R-:W-:-:S04]  /*2cf0*/  IMAD.WIDE.U32 R170, R23, R12, R170 ;  /* 0x0000000c17aa7225 */ /* 0x000fc800078e00aa */
[----:B------:R-:W-:Y:S01]  /*2d00*/  IMAD.IADD R171, R13, 0x1, R171 ;  /* 0x000000010dab7824 */ /* 0x000fe200078e02ab */
[----:B--2---:R-:W-:-:S04]  /*2d10*/  LEA R88, P5, R170, R10, 0x1 ;  /* 0x0000000aaa587211 */ /* 0x004fc800078a08ff */
[----:B------:R-:W-:Y:S01]  /*2d20*/  LEA.HI.X R89, R170, R11, R171, 0x1, P5 ;  /* 0x0000000baa597211 */ /* 0x000fe200028f0cab */
[----:B---3--:R-:W-:-:S04]  /*2d30*/  IMAD.U32 R167, R154, 0x10000, RZ ;  /* 0x000100009aa77824 */ /* 0x008fc800078e00ff */
[----:B------:R-:W-:-:S04]  /*2d40*/  FMUL R167, R167, R156 ;  /* 0x0000009ca7a77220 */ /* 0x000fc80000400000 */
[----:B------:R-:W-:Y:S01]  /*2d50*/  FFMA R90, R90, R155, R167 ;  /* 0x0000009b5a5a7223 */ /* 0x000fe200000000a7 */
[----:B------:R-:W-:-:S04]  /*2d60*/  SHF.L.U64.HI R167, R6, 0x4, R7 ;  /* 0x0000000406a77819 */ /* 0x000fc80000010207 */
[----:B------:R-:W-:Y:S02]  /*2d70*/  F2FP.BF16.F32.PACK_AB R90, RZ, R90 ;  /* 0x0000005aff5a723e */ /* 0x000fe400000010ff */
[----:B------:R-:W-:-:S05]  /*2d80*/  IADD3.X R169, R167, R161, RZ, P4, !PT ;  /* 0x000000a1a7a97210 */ /* 0x000fca00027fe4ff */
[----:B------:R0:W-:Y:S01]  /*2d90*/  @P1 STG.E.U16 desc[UR36][R168.64], R90 ;  /* 0x0000005aa8001986 */ /* 0x0001e2000c101524 */
[----:B------:R-:W-:Y:S05]  /*2da0*/  @!P2 BRA `(.L_x_37) ;  /* 0x000000000004a947 */ /* 0x000fea0003800000 */
[----:B------:R2:W5:Y:S02]  /*2db0*/  LDG.E.LTC128B.U16 R154, desc[UR36][R88.64+0x2] ;  /* 0x00000224589a7981 */ /* 0x000564000c1e1520 */
.L_x_37:
[----:B------:R-:W-:Y:S05]  /*2dc0*/  BSYNC B1 ;  /* 0x0000000000017941 */ /* 0x000fea0003800000 */
.L_x_36:
[----:B-----5:R-:W-:Y:S01]  /*2dd0*/  IMAD.U32 R171, R154, 0x10000, RZ ;  /* 0x000100009aab7824 */ /* 0x020fe200078e00ff */
[----:B------:R-:W-:Y:S01]  /*2de0*/  ISETP.GT.AND P1, PT, R0, 0x8, P3 ;  /* 0x000000080000780c */ /* 0x000fe20001f24270 */
[----:B------:R-:W-:Y:S02]  /*2df0*/  BSSY B1, `(.L_x_38) ;  /* 0x000000a000017945 */ /* 0x000fe40003800000 */
[----:B0-----:R-:W-:-:S04]  /*2e00*/  FMUL R90, R171, R156 ;  /* 0x0000009cab5a7220 */ /* 0x001fc80000400000 */
[----:B------:R-:W-:Y:S01]  /*2e10*/  FFMA R90, R91, R155, R90 ;  /* 0x0000009b5b5a7223 */ /* 0x000fe2000000005a */
[----:B------:R-:W-:-:S04]  /*2e20*/  @P2 IMAD.MOV.U32 R91, RZ, RZ, R169 ;  /* 0x000000ffff5b2224 */ /* 0x000fc800078e00a9 */
[----:B------:R-:W-:-:S04]  /*2e30*/  F2FP.BF16.F32.PACK_AB R90, RZ, R90 ;  /* 0x0000005aff5a723e */ /* 0x000fc800000010ff */
[----:B------:R-:W-:Y:S01]  /*2e40*/  PRMT R170, R90, 0x7610, R170 ;  /* 0x000076105aaa7816 */ /* 0x000fe200000000aa */
[----:B------:R-:W-:-:S05]  /*2e50*/  @P2 IMAD.MOV.U32 R90, RZ, RZ, R168 ;  /* 0x000000ffff5a2224 */ /* 0x000fca00078e00a8 */
[----:B------:R0:W-:Y:S01]  /*2e60*/  @P2 STG.E.U16 desc[UR36][R90.64+0x2], R170 ;  /* 0x000002aa5a002986 */ /* 0x0001e2000c101524 */
[----:B------:R-:W-:Y:S05]  /*2e70*/  @!P1 BRA `(.L_x_39) ;  /* 0x0000000000049947 */ /* 0x000fea0003800000 */
[----:B------:R3:W5:Y:S02]  /*2e80*/  LDG.E.LTC128B.U16 R154, desc[UR36][R162.64+0x10] ;  /* 0x00001024a29a7981 */ /* 0x000764000c1e1520 */
.L_x_39:
[----:B------:R-:W-:Y:S05]  /*2e90*/  BSYNC B1 ;  /* 0x0000000000017941 */ /* 0x000fea0003800000 */
.L_x_38:
[----:B0----5:R-:W-:Y:S01]  /*2ea0*/  IMAD.U32 R91, R154, 0x10000, RZ ;  /* 0x000100009a5b7824 */ /* 0x021fe200078e00ff */
[----:B------:R-:W-:Y:S01]  /*2eb0*/  ISETP.GT.AND P2, PT, R0, 0x9, P3 ;  /* 0x000000090000780c */ /* 0x000fe20001f44270 */
[----:B------:R-:W-:Y:S01]  /*2ec0*/  @P1 IMAD.MOV.U32 R90, RZ, RZ, R160 ;  /* 0x000000ffff5a1224 */ /* 0x000fe200078e00a0 */
[----:B------:R-:W-:Y:S01]  /*2ed0*/  BSSY B1, `(.L_x_40) ;  /* 0x0000009000017945 */ /* 0x000fe20003800000 */
[----:B------:R-:W-:-:S04]  /*2ee0*/  FMUL R91, R91, R156 ;  /* 0x0000009c5b5b7220 */ /* 0x000fc80000400000 */
[----:B------:R-:W-:-:S05]  /*2ef0*/  FFMA R91, R92, R155, R91 ;  /* 0x0000009b5c5b7223 */ /* 0x000fca000000005b */
[----:B------:R-:W-:-:S04]  /*2f00*/  F2FP.BF16.F32.PACK_AB R91, RZ, R91 ;  /* 0x0000005bff5b723e */ /* 0x000fc800000010ff */
[----:B------:R-:W-:Y:S01]  /*2f10*/  PRMT R92, R91, 0x7610, R92 ;  /* 0x000076105b5c7816 */ /* 0x000fe2000000005c */
[----:B------:R-:W-:-:S05]  /*2f20*/  @P1 IMAD.MOV.U32 R91, RZ, RZ, R161 ;  /* 0x000000ffff5b1224 */ /* 0x000fca00078e00a1 */
[----:B------:R0:W-:Y:S01]  /*2f30*/  @P1 STG.E.U16 desc[UR36][R90.64+0x10], R92 ;  /* 0x0000105c5a001986 */ /* 0x0001e2000c101524 */
[----:B------:R-:W-:Y:S05]  /*2f40*/  @!P2 BRA `(.L_x_41) ;  /* 0x000000000004a947 */ /* 0x000fea0003800000 */
[----:B------:R4:W5:Y:S02]  /*2f50*/  LDG.E.LTC128B.U16 R154, desc[UR36][R162.64+0x12] ;  /* 0x00001224a29a7981 */ /* 0x000964000c1e1520 */
.L_x_41:
[----:B------:R-:W-:Y:S05]  /*2f60*/  BSYNC B1 ;  /* 0x0000000000017941 */ /* 0x000fea0003800000 */
.L_x_40:
[----:B0----5:R-:W-:Y:S01]  /*2f70*/  IMAD.U32 R91, R154, 0x10000, RZ ;  /* 0x000100009a5b7824 */ /* 0x021fe200078e00ff */
[----:B------:R-:W-:Y:S01]  /*2f80*/  ISETP.GT.AND P1, PT, R0, 0x8, P0 ;  /* 0x000000080000780c */ /* 0x000fe20000724270 */
[----:B------:R-:W-:Y:S02]  /*2f90*/  BSSY B1, `(.L_x_42) ;  /* 0x000000a000017945 */ /* 0x000fe40003800000 */
[----:B------:R-:W-:Y:S01]  /*2fa0*/  FMUL R90, R91, R156 ;  /* 0x0000009c5b5a7220 */ /* 0x000fe20000400000 */
[----:B------:R-:W-:-:S03]  /*2fb0*/  @P2 IMAD.MOV.U32 R91, RZ, RZ, R161 ;  /* 0x000000ffff5b2224 */ /* 0x000fc600078e00a1 */
[----:B------:R-:W-:-:S05]  /*2fc0*/  FFMA R90, R93, R155, R90 ;  /* 0x0000009b5d5a7223 */ /* 0x000fca000000005a */
[----:B------:R-:W-:-:S04]  /*2fd0*/  F2FP.BF16.F32.PACK_AB R90, RZ, R90 ;  /* 0x0000005aff5a723e */ /* 0x000fc800000010ff */
[----:B------:R-:W-:Y:S01]  /*2fe0*/  PRMT R92, R90, 0x7610, R92 ;  /* 0x000076105a5c7816 */ /* 0x000fe2000000005c */
[----:B------:R-:W-:-:S05]  /*2ff0*/  @P2 IMAD.MOV.U32 R90, RZ, RZ, R160 ;  /* 0x000000ffff5a2224 */ /* 0x000fca00078e00a0 */
[----:B------:R0:W-:Y:S01]  /*3000*/  @P2 STG.E.U16 desc[UR36][R90.64+0x12], R92 ;  /* 0x0000125c5a002986 */ /* 0x0001e2000c101524 */
[----:B------:R-:W-:Y:S05]  /*3010*/  @!P1 BRA `(.L_x_43) ;  /* 0x0000000000049947 */ /* 0x000fea0003800000 */
[----:B------:R0:W5:Y:S02]  /*3020*/  LDG.E.LTC128B.U16 R154, desc[UR36][R88.64+0x10] ;  /* 0x00001024589a7981 */ /* 0x000164000c1e1520 */
.L_x_43:
[----:B------:R-:W-:Y:S05]  /*3030*/  BSYNC B1 ;  /* 0x0000000000017941 */ /* 0x000fea0003800000 */
.L_x_42:
[----:B0----5:R-:W-:Y:S01]  /*3040*/  IMAD.U32 R91, R154, 0x10000, RZ ;  /* 0x000100009a5b7824 */ /* 0x021fe200078e00ff */
[----:B------:R-:W-:Y:S01]  /*3050*/  @P1 MOV R90, R168 ;  /* 0x000000a8005a1202 */ /* 0x000fe20000000f00 */
[----:B------:R-:W-:Y:S01]  /*3060*/  BSSY B1, `(.L_x_44) ;  /* 0x000000a000017945 */ /* 0x000fe20003800000 */
[----:B------:R-:W-:Y:S01]  /*3070*/  ISETP.GT.AND P2, PT, R0, 0x9, P0 ;  /* 0x000000090000780c */ /* 0x000fe20000744270 */
        /* <DEDUP_REMOVED lines=8> */
.L_x_45:
[----:B------:R-:W-:Y:S05]  /*3100*/  BSYNC B1 ;  /* 0x0000000000017941 */ /* 0x000fea0003800000 */
.L_x_44:
        /* <DEDUP_REMOVED lines=12> */
.L_x_47:
[----:B------:R-:W-:Y:S05]  /*31d0*/  BSYNC B1 ;  /* 0x0000000000017941 */ /* 0x000fea0003800000 */
.L_x_46:
        /* <DEDUP_REMOVED lines=12> */
.L_x_49:
[----:B------:R-:W-:Y:S05]  /*32a0*/  BSYNC B1 ;  /* 0x0000000000017941 */ /* 0x000fea0003800000 */
.L_x_48:
        /* <DEDUP_REMOVED lines=12> */
.L_x_51:
[----:B------:R-:W-:Y:S05]  /*3370*/  BSYNC B1 ;  /* 0x0000000000017941 */ /* 0x000fea0003800000 */
.L_x_50:
[----:B0----5:R-:W-:Y:S01]  /*3380*/  SHF.L.U32 R91, R154, 0x10, RZ ;  /* 0x000000109a5b7819 */ /* 0x021fe200000006ff */
[----:B------:R-:W-:Y:S01]  /*3390*/  @P1 IMAD.MOV.U32 R90, RZ, RZ, R168 ;  /* 0x000000ffff5a1224 */ /* 0x000fe200078e00a8 */
[----:B------:R-:W-:Y:S01]  /*33a0*/  ISETP.GT.AND P2, PT, R0, 0x11, P0 ;  /* 0x000000110000780c */ /* 0x000fe20000744270 */
[----:B------:R-:W-:Y:S02]  /*33b0*/  BSSY B1, `(.L_x_52) ;  /* 0x0000009000017945 */ /* 0x000fe40003800000 */
        /* <DEDUP_REMOVED lines=8> */
.L_x_53:
[----:B------:R-:W-:Y:S05]  /*3440*/  BSYNC B1 ;  /* 0x0000000000017941 */ /* 0x000fea0003800000 */
.L_x_52:
        /* <DEDUP_REMOVED lines=12> */
.L_x_55:
[----:B------:R-:W-:Y:S05]  /*3510*/  BSYNC B1 ;  /* 0x0000000000017941 */ /* 0x000fea0003800000 */
.L_x_54:
        /* <DEDUP_REMOVED lines=12> */
.L_x_57:
[----:B------:R-:W-:Y:S05]  /*35e0*/  BSYNC B1 ;  /* 0x0000000000017941 */ /* 0x000fea0003800000 */
.L_x_56:
[----:B0----5:R-:W-:Y:S01]  /*35f0*/  IMAD.U32 R91, R154, 0x10000, RZ ;  /* 0x000100009a5b7824 */ /* 0x021fe200078e00ff */
[----:B------:R-:W-:Y:S01]  /*3600*/  ISETP.GT.AND P1, PT, R0, 0x18, P0 ;  /* 0x000000180000780c */ /* 0x000fe20000724270 */
[----:B------:R-:W-:Y:S02]  /*3610*/  BSSY B1, `(.L_x_58) ;  /* 0x000000a000017945 */ /* 0x000fe40003800000 */
[----:B------:R-:W-:Y:S01]  /*3620*/  FMUL R90, R91, R156 ;  /* 0x0000009c5b5a7220 */ /* 0x000fe20000400000 */
[----:B------:R-:W-:-:S03]  /*3630*/  @P2 MOV R91, R161 ;  /* 0x000000a1005b2202 */ /* 0x000fc60000000f00 */
[----:B------:R-:W-:-:S05]  /*3640*/  FFMA R90, R101, R155, R90 ;  /* 0x0000009b655a7223 */ /* 0x000fca000000005a */
[----:B------:R-:W-:-:S04]  /*3650*/  F2FP.BF16.F32.PACK_AB R90, RZ, R90 ;  /* 0x0000005aff5a723e */ /* 0x000fc800000010ff */
[----:B------:R-:W-:Y:S01]  /*3660*/  PRMT R92, R90, 0x7610, R92 ;  /* 0x000076105a5c7816 */ /* 0x000fe2000000005c */
[----:B------:R-:W-:-:S05]  /*3670*/  @P2 IMAD.MOV.U32 R90, RZ, RZ, R160 ;  /* 0x000000ffff5a2224 */ /* 0x000fca00078e00a0 */
[----:B------:R0:W-:Y:S01]  /*3680*/  @P2 STG.E.U16 desc[UR36][R90.64+0x32], R92 ;  /* 0x0000325c5a002986 */ /* 0x0001e2000c101524 */
[----:B------:R-:W-:Y:S05]  /*3690*/  @!P1 BRA `(.L_x_59) ;  /* 0x0000000000049947 */ /* 0x000fea0003800000 */
[----:B------:R0:W5:Y:S02]  /*36a0*/  LDG.E.LTC128B.U16 R154, desc[UR36][R88.64+0x30] ;  /* 0x00003024589a7981 */ /* 0x000164000c1e1520 */
.L_x_59:
[----:B------:R-:W-:Y:S05]  /*36b0*/  BSYNC B1 ;  /* 0x0000000000017941 */ /* 0x000fea0003800000 */
.L_x_58:
        /* <DEDUP_REMOVED lines=12> */
.L_x_61:
[----:B------:R-:W-:Y:S05]  /*3780*/  BSYNC B1 ;  /* 0x0000000000017941 */ /* 0x000fea0003800000 */
.L_x_60:
        /* <DEDUP_REMOVED lines=12> */
.L_x_63:
[----:B------:R-:W-:Y:S05]  /*3850*/  BSYNC B1 ;  /* 0x0000000000017941 */ /* 0x000fea0003800000 */
.L_x_62:
        /* <DEDUP_REMOVED lines=12> */
.L_x_65:
[----:B------:R-:W-:Y:S05]  /*3920*/  BSYNC B1 ;  /* 0x0000000000017941 */ /* 0x000fea0003800000 */
.L_x_64:
[----:B0----5:R-:W-:Y:S01]  /*3930*/  IMAD.U32 R91, R154, 0x10000, RZ ;  /* 0x000100009a5b7824 */ /* 0x021fe200078e00ff */
[----:B------:R-:W-:Y:S01]  /*3940*/  ISETP.GT.AND P1, PT, R0, 0x20, P0 ;  /* 0x000000200000780c */ /* 0x000fe20000724270 */
[----:B------:R-:W-:Y:S02]  /*3950*/  BSSY B1, `(.L_x_66) ;  /* 0x000000a000017945 */ /* 0x000fe40003800000 */
[----:B------:R-:W-:Y:S01]  /*3960*/  FMUL R90, R91, R156 ;  /* 0x0000009c5b5a7220 */ /* 0x000fe20000400000 */
[----:B------:R-:W-:-:S03]  /*3970*/  @P2 IMAD.MOV.U32 R91, RZ, RZ, R161 ;  /* 0x000000ffff5b2224 */ /* 0x000fc600078e00a1 */
[----:B------:R-:W-:-:S05]  /*3980*/  FFMA R90, R105, R155, R90 ;  /* 0x0000009b695a7223 */ /* 0x000fca000000005a */
[----:B------:R-:W-:-:S04]  /*3990*/  F2FP.BF16.F32.PACK_AB R90, RZ, R90 ;  /* 0x0000005aff5a723e */ /* 0x000fc800000010ff */
[----:B------:R-:W-:Y:S02]  /*39a0*/  PRMT R92, R90, 0x7610, R92 ;  /* 0x000076105a5c7816 */ /* 0x000fe4000000005c */
[----:B------:R-:W-:-:S05]  /*39b0*/  @P2 MOV R90, R160 ;  /* 0x000000a0005a2202 */ /* 0x000fca0000000f00 */
[----:B------:R0:W-:Y:S01]  /*39c0*/  @P2 STG.E.U16 desc[UR36][R90.64+0x42], R92 ;  /* 0x0000425c5a002986 */ /* 0x0001e2000c101524 */
[----:B------:R-:W-:Y:S05]  /*39d0*/  @!P1 BRA `(.L_x_67) ;  /* 0x0000000000049947 */ /* 0x000fea0003800000 */
[----:B------:R0:W5:Y:S02]  /*39e0*/  LDG.E.LTC128B.U16 R154, desc[UR36][R88.64+0x40] ;  /* 0x00004024589a7981 */ /* 0x000164000c1e1520 */
.L_x_67:
[----:B------:R-:W-:Y:S05]  /*39f0*/  BSYNC B1 ;  /* 0x0000000000017941 */ /* 0x000fea0003800000 */
.L_x_66:
        /* <DEDUP_REMOVED lines=12> */
.L_x_69:
[----:B------:R-:W-:Y:S05]  /*3ac0*/  BSYNC B1 ;  /* 0x0000000000017941 */ /* 0x000fea0003800000 */
.L_x_68:
        /* <DEDUP_REMOVED lines=12> */
.L_x_71:
[----:B------:R-:W-:Y:S05]  /*3b90*/  BSYNC B1 ;  /* 0x0000000000017941 */ /* 0x000fea0003800000 */
.L_x_70:
        /* <DEDUP_REMOVED lines=12> */
.L_x_73:
[----:B------:R-:W-:Y:S05]  /*3c60*/  BSYNC B1 ;  /* 0x0000000000017941 */ /* 0x000fea0003800000 */
.L_x_72:
[----:B0----5:R-:W-:Y:S01]  /*3c70*/  SHF.L.U32 R91, R154, 0x10, RZ ;  /* 0x000000109a5b7819 */ /* 0x021fe200000006ff */
[----:B------:R-:W-:Y:S01]  /*3c80*/  BSSY B1, `(.L_x_74) ;  /* 0x000000b000017945 */ /* 0x000fe20003800000 */
[----:B------:R-:W-:-:S03]  /*3c90*/  ISETP.GT.AND P1, PT, R0, 0x28, P0 ;  /* 0x000000280000780c */ /* 0x000fc60000724270 */
        /* <DEDUP_REMOVED lines=9> */
.L_x_75:
[----:B------:R-:W-:Y:S05]  /*3d30*/  BSYNC B1 ;  /* 0x0000000000017941 */ /* 0x000fea0003800000 */
.L_x_74:
        /* <DEDUP_REMOVED lines=12> */
.L_x_77:
[----:B------:R-:W-:Y:S05]  /*3e00*/  BSYNC B1 ;  /* 0x0000000000017941 */ /* 0x000fea0003800000 */
.L_x_76:
        /* <DEDUP_REMOVED lines=12> */
.L_x_79:
[----:B------:R-:W-:Y:S05]  /*3ed0*/  BSYNC B1 ;  /* 0x0000000000017941 */ /* 0x000fea0003800000 */
.L_x_78:
[----:B0----5:R-:W-:Y:S01]  /*3ee0*/  IMAD.U32 R91, R154, 0x10000, RZ ;  /* 0x000100009a5b7824 */ /* 0x021fe200078e00ff */
[----:B------:R-:W-:Y:S01]  /*3ef0*/  ISETP.GT.AND P2, PT, R0, 0x31, P3 ;  /* 0x000000310000780c */ /* 0x000fe20001f44270 */
[----:B------:R-:W-:Y:S01]  /*3f00*/  @P1 IMAD.MOV.U32 R90, RZ, RZ, R160 ;  /* 0x000000ffff5a1224 */ /* 0x000fe200078e00a0 */
[----:B------:R-:W-:Y:S01]  /*3f10*/  BSSY B1, `(.L_x_80) ;  /* 0x0000009000017945 */ /* 0x000fe20003800000 */
[----:B------:R-:W-:-:S04]  /*3f20*/  FMUL R91, R91, R156 ;  /* 0x0000009c5b5b7220 */ /* 0x000fc80000400000 */
[----:B------:R-:W-:-:S05]  /*3f30*/  FFMA R91, R112, R155, R91 ;  /* 0x0000009b705b7223 */ /* 0x000fca000000005b */
[----:B------:R-:W-:-:S04]  /*3f40*/  F2FP.BF16.F32.PACK_AB R91, RZ, R91 ;  /* 0x0000005bff5b723e */ /* 0x000fc800000010ff */
[----:B------:R-:W-:Y:S02]  /*3f50*/  PRMT R92, R91, 0x7610, R92 ;  /* 0x000076105b5c7816 */ /* 0x000fe4000000005c */
[----:B------:R-:W-:-:S05]  /*3f60*/  @P1 MOV R91, R161 ;  /* 0x000000a1005b1202 */ /* 0x000fca0000000f00 */
[----:B------:R0:W-:Y:S01]  /*3f70*/  @P1 STG.E.U16 desc[UR36][R90.64+0x60], R92 ;  /* 0x0000605c5a001986 */ /* 0x0001e2000c101524 */
[----:B------:R-:W-:Y:S05]  /*3f80*/  @!P2 BRA `(.L_x_81) ;  /* 0x000000000004a947 */ /* 0x000fea0003800000 */
[----:B------:R0:W5:Y:S02]  /*3f90*/  LDG.E.LTC128B.U16 R154, desc[UR36][R162.64+0x62] ;  /* 0x00006224a29a7981 */ /* 0x000164000c1e1520 */
.L_x_81:
[----:B------:R-:W-:Y:S05]  /*3fa0*/  BSYNC B1 ;  /* 0x0000000000017941 */ /* 0x000fea0003800000 */
.L_x_80:
        /* <DEDUP_REMOVED lines=12> */
.L_x_83:
[----:B------:R-:W-:Y:S05]  /*4070*/  BSYNC B1 ;  /* 0x0000000000017941 */ /* 0x000fea0003800000 */
.L_x_82:
        /* <DEDUP_REMOVED lines=12> */
.L_x_85:
[----:B------:R-:W-:Y:S05]  /*4140*/  BSYNC B1 ;  /* 0x0000000000017941 */ /* 0x000fea0003800000 */
.L_x_84:
        /* <DEDUP_REMOVED lines=12> */
.L_x_87:
[----:B------:R-:W-:Y:S05]  /*4210*/  BSYNC B1 ;  /* 0x0000000000017941 */ /* 0x000fea0003800000 */
.L_x_86:
        /* <DEDUP_REMOVED lines=12> */
.L_x_89:
[----:B------:R-:W-:Y:S05]  /*42e0*/  BSYNC B1 ;  /* 0x0000000000017941 */ /* 0x000fea0003800000 */
.L_x_88:
        /* <DEDUP_REMOVED lines=12> */
.L_x_91:
[----:B------:R-:W-:Y:S05]  /*43b0*/  BSYNC B1 ;  /* 0x0000000000017941 */ /* 0x000fea0003800000 */
.L_x_90:
        /* <DEDUP_REMOVED lines=12> */
.L_x_93:
[----:B------:R-:W-:Y:S05]  /*4480*/  BSYNC B1 ;  /* 0x0000000000017941 */ /* 0x000fea0003800000 */
.L_x_92:
        /* <DEDUP_REMOVED lines=12> */
.L_x_95:
[----:B------:R-:W-:Y:S05]  /*4550*/  BSYNC B1 ;  /* 0x0000000000017941 */ /* 0x000fea0003800000 */
.L_x_94:
        /* <DEDUP_REMOVED lines=12> */
.L_x_97:
[----:B------:R-:W-:Y:S05]  /*4620*/  BSYNC B1 ;  /* 0x0000000000017941 */ /* 0x000fea0003800000 */
.L_x_96:
        /* <DEDUP_REMOVED lines=12> */
.L_x_99:
[----:B------:R-:W-:Y:S05]  /*46f0*/  BSYNC B1 ;  /* 0x0000000000017941 */ /* 0x000fea0003800000 */
.L_x_98:
        /* <DEDUP_REMOVED lines=12> */
.L_x_101:
[----:B------:R-:W-:Y:S05]  /*47c0*/  BSYNC B1 ;  /* 0x0000000000017941 */ /* 0x000fea0003800000 */
.L_x_100:
        /* <DEDUP_REMOVED lines=12> */
.L_x_103:
[----:B------:R-:W-:Y:S05]  /*4890*/  BSYNC B1 ;  /* 0x0000000000017941 */ /* 0x000fea0003800000 */
.L_x_102:
        /* <DEDUP_REMOVED lines=12> */
.L_x_105:
[----:B------:R-:W-:Y:S05]  /*4960*/  BSYNC B1 ;  /* 0x0000000000017941 */ /* 0x000fea0003800000 */
.L_x_104:
        /* <DEDUP_REMOVED lines=12> */
.L_x_107:
[----:B------:R-:W-:Y:S05]  /*4a30*/  BSYNC B1 ;  /* 0x0000000000017941 */ /* 0x000fea0003800000 */
.L_x_106:
        /* <DEDUP_REMOVED lines=12> */
.L_x_109:
[----:B------:R-:W-:Y:S05]  /*4b00*/  BSYNC B1 ;  /* 0x0000000000017941 */ /* 0x000fea0003800000 */
.L_x_108:
        /* <DEDUP_REMOVED lines=12> */
.L_x_111:
[----:B------:R-:W-:Y:S05]  /*4bd0*/  BSYNC B1 ;  /* 0x0000000000017941 */ /* 0x000fea0003800000 */
.L_x_110:
        /* <DEDUP_REMOVED lines=12> */
.L_x_113:
[----:B------:R-:W-:Y:S05]  /*4ca0*/  BSYNC B1 ;  /* 0x0000000000017941 */ /* 0x000fea0003800000 */
.L_x_112:
        /* <DEDUP_REMOVED lines=12> */
.L_x_115:
[----:B------:R-:W-:Y:S05]  /*4d70*/  BSYNC B1 ;  /* 0x0000000000017941 */ /* 0x000fea0003800000 */
.L_x_114:
        /* <DEDUP_REMOVED lines=12> */
.L_x_117:
[----:B------:R-:W-:Y:S05]  /*4e40*/  BSYNC B1 ;  /* 0x0000000000017941 */ /* 0x000fea0003800000 */
.L_x_116:
        /* <DEDUP_REMOVED lines=12> */
.L_x_119:
[----:B------:R-:W-:Y:S05]  /*4f10*/  BSYNC B1 ;  /* 0x0000000000017941 */ /* 0x000fea0003800000 */
.L_x_118:
        /* <DEDUP_REMOVED lines=12> */
.L_x_121:
[----:B------:R-:W-:Y:S05]  /*4fe0*/  BSYNC B1 ;  /* 0x0000000000017941 */ /* 0x000fea0003800000 */
.L_x_120:
        /* <DEDUP_REMOVED lines=12> */
.L_x_123:
[----:B------:R-:W-:Y:S05]  /*50b0*/  BSYNC B1 ;  /* 0x0000000000017941 */ /* 0x000fea0003800000 */
.L_x_122:
        /* <DEDUP_REMOVED lines=12> */
.L_x_125:
[----:B------:R-:W-:Y:S05]  /*5180*/  BSYNC B1 ;  /* 0x0000000000017941 */ /* 0x000fea0003800000 */
.L_x_124:
        /* <DEDUP_REMOVED lines=12> */
.L_x_127:
[----:B------:R-:W-:Y:S05]  /*5250*/  BSYNC B1 ;  /* 0x0000000000017941 */ /* 0x000fea0003800000 */
.L_x_126:
        /* <DEDUP_REMOVED lines=12> */
.L_x_129:
[----:B------:R-:W-:Y:S05]  /*5320*/  BSYNC B1 ;  /* 0x0000000000017941 */ /* 0x000fea0003800000 */
.L_x_128:
        /* <DEDUP_REMOVED lines=12> */
.L_x_131:
[----:B------:R-:W-:Y:S05]  /*53f0*/  BSYNC B1 ;  /* 0x0000000000017941 */ /* 0x000fea0003800000 */
.L_x_130:
        /* <DEDUP_REMOVED lines=12> */
.L_x_133:
[----:B------:R-:W-:Y:S05]  /*54c0*/  BSYNC B1 ;  /* 0x0000000000017941 */ /* 0x000fea0003800000 */
.L_x_132:
        /* <DEDUP_REMOVED lines=12> */
.L_x_135:
[----:B------:R-:W-:Y:S05]  /*5590*/  BSYNC B1 ;  /* 0x0000000000017941 */ /* 0x000fea0003800000 */
.L_x_134:
        /* <DEDUP_REMOVED lines=12> */
.L_x_137:
[----:B------:R-:W-:Y:S05]  /*5660*/  BSYNC B1 ;  /* 0x0000000000017941 */ /* 0x000fea0003800000 */
.L_x_136:
        /* <DEDUP_REMOVED lines=12> */
.L_x_139:
[----:B------:R-:W-:Y:S05]  /*5730*/  BSYNC B1 ;  /* 0x0000000000017941 */ /* 0x000fea0003800000 */
.L_x_138:
        /* <DEDUP_REMOVED lines=12> */
.L_x_141:
[----:B------:R-:W-:Y:S05]  /*5800*/  BSYNC B1 ;  /* 0x0000000000017941 */ /* 0x000fea0003800000 */
.L_x_140:
        /* <DEDUP_REMOVED lines=12> */
.L_x_143:
[----:B------:R-:W-:Y:S05]  /*58d0*/  BSYNC B1 ;  /* 0x0000000000017941 */ /* 0x000fea0003800000 */
.L_x_142:
        /* <DEDUP_REMOVED lines=12> */
.L_x_145:
[----:B------:R-:W-:Y:S05]  /*59a0*/  BSYNC B1 ;  /* 0x0000000000017941 */ /* 0x000fea0003800000 */
.L_x_144:
        /* <DEDUP_REMOVED lines=12> */
.L_x_147:
[----:B------:R-:W-:Y:S05]  /*5a70*/  BSYNC B1 ;  /* 0x0000000000017941 */ /* 0x000fea0003800000 */
.L_x_146:
        /* <DEDUP_REMOVED lines=12> */
.L_x_149:
[----:B------:R-:W-:Y:S05]  /*5b40*/  BSYNC B1 ;  /* 0x0000000000017941 */ /* 0x000fea0003800000 */
.L_x_148:
        /* <DEDUP_REMOVED lines=12> */
.L_x_151:
[----:B------:R-:W-:Y:S05]  /*5c10*/  BSYNC B1 ;  /* 0x0000000000017941 */ /* 0x000fea0003800000 */
.L_x_150:
        /* <DEDUP_REMOVED lines=12> */
.L_x_153:
[----:B------:R-:W-:Y:S05]  /*5ce0*/  BSYNC B1 ;  /* 0x0000000000017941 */ /* 0x000fea0003800000 */
.L_x_152:
        /* <DEDUP_REMOVED lines=12> */
.L_x_155:
[----:B------:R-:W-:Y:S05]  /*5db0*/  BSYNC B1 ;  /* 0x0000000000017941 */ /* 0x000fea0003800000 */
.L_x_154:
[----:B0----5:R-:W-:Y:S01]  /*5dc0*/  IMAD.U32 R91, R154, 0x10000, RZ ;  /* 0x000100009a5b7824 */ /* 0x021fe200078e00ff */
[----:B------:R-:W-:Y:S01]  /*5dd0*/  ISETP.GT.AND P1, PT, R0, 0x79, P0 ;  /* 0x000000790000780c */ /* 0x000fe20000724270 */
[----:B------:R-:W-:Y:S01]  /*5de0*/  BSSY B1, `(.L_x_156) ;  /* 0x000000c000017945 */ /* 0x000fe20003800000 */
[----:B------:R-:W-:Y:S01]  /*5df0*/  IADD3 R99, P0, R8, 0x80, RZ ;  /* 0x0000008008637810 */ /* 0x000fe20007f1e0ff */
[----:B------:R-:W-:Y:S01]  /*5e00*/  FMUL R91, R91, R156 ;  /* 0x0000009c5b5b7220 */ /* 0x000fe20000400000 */
[----:B------:R-:W-:-:S03]  /*5e10*/  @P2 IMAD.MOV.U32 R8, RZ, RZ, R168 ;  /* 0x000000ffff082224 */ /* 0x000fc600078e00a8 */
[----:B------:R-:W-:-:S05]  /*5e20*/  FFMA R91, R150, R155, R91 ;  /* 0x0000009b965b7223 */ /* 0x000fca000000005b */
[----:B------:R-:W-:-:S04]  /*5e30*/  F2FP.BF16.F32.PACK_AB R91, RZ, R91 ;  /* 0x0000005bff5b723e */ /* 0x000fc800000010ff */
[----:B------:R-:W-:Y:S01]  /*5e40*/  PRMT R90, R91, 0x7610, R90 ;  /* 0x000076105b5a7816 */ /* 0x000fe2000000005a */
[----:B------:R-:W-:Y:S02]  /*5e50*/  IMAD.X R91, RZ, RZ, R9, P0 ;  /* 0x000000ffff5b7224 */ /* 0x000fe400000e0609 */
[----:B------:R-:W-:-:S05]  /*5e60*/  @P2 IMAD.MOV.U32 R9, RZ, RZ, R169 ;  /* 0x000000ffff092224 */ /* 0x000fca00078e00a9 */
[----:B------:R0:W-:Y:S01]  /*5e70*/  @P2 STG.E.U16 desc[UR36][R8.64+0xf0], R90 ;  /* 0x0000f05a08002986 */ /* 0x0001e2000c101524 */
[----:B------:R-:W-:Y:S05]  /*5e80*/  @!P1 BRA `(.L_x_157) ;  /* 0x0000000000049947 */ /* 0x000fea0003800000 */
[----:B------:R0:W5:Y:S02]  /*5e90*/  LDG.E.LTC128B.U16 R154, desc[UR36][R88.64+0xf2] ;  /* 0x0000f224589a7981 */ /* 0x000164000c1e1520 */
.L_x_157:
[----:B------:R-:W-:Y:S05]  /*5ea0*/  BSYNC B1 ;  /* 0x0000000000017941 */ /* 0x000fea0003800000 */
.L_x_156:
[----:B0----5:R-:W-:Y:S01]  /*5eb0*/  IMAD.U32 R9, R154, 0x10000, RZ ;  /* 0x000100009a097824 */ /* 0x021fe200078e00ff */
[----:B------:R-:W-:Y:S01]  /*5ec0*/  ISETP.GT.AND P0, PT, R3, 0x80, PT ;  /* 0x000000800300780c */ /* 0x000fe20003f04270 */
[----:B------:R-:W-:Y:S02]  /*5ed0*/  IMAD R8, R91, R14, RZ ;  /* 0x0000000e5b087224 */ /* 0x000fe400078e02ff */
[----:B--2---:R-:W-:Y:S01]  /*5ee0*/  FMUL R88, R9, R156 ;  /* 0x0000009c09587220 */ /* 0x004fe20000400000 */
[----:B------:R-:W-:Y:S01]  /*5ef0*/  ISETP.GT.AND P3, PT, R0, RZ, P0 ;  /* 0x000000ff0000720c */ /* 0x000fe20000764270 */
[C---:B------:R-:W-:Y:S02]  /*5f00*/  IMAD R97, R99.reuse, R15, R8 ;  /* 0x0000000f63617224 */ /* 0x040fe400078e0208 */
[----:B------:R-:W-:-:S04]  /*5f10*/  IMAD.WIDE.U32 R8, R99, R14, R158 ;  /* 0x0000000e63087225 */ /* 0x000fc800078e009e */
[----:B------:R-:W-:Y:S01]  /*5f20*/  FFMA R151, R151, R155, R88 ;  /* 0x0000009b97977223 */ /* 0x000fe20000000058 */
[----:B------:R-:W-:Y:S01]  /*5f30*/  IMAD.IADD R9, R9, 0x1, R97 ;  /* 0x0000000109097824 */ /* 0x000fe200078e0261 */
[----:B------:R-:W-:-:S03]  /*5f40*/  LEA R88, P2, R8, R10, 0x1 ;  /* 0x0000000a08587211 */ /* 0x000fc600078408ff */
[----:B------:R-:W-:Y:S02]  /*5f50*/  F2FP.BF16.F32.PACK_AB R151, RZ, R151 ;  /* 0x00000097ff97723e */ /* 0x000fe400000010ff */
[----:B------:R-:W-:-:S03]  /*5f60*/  LEA.HI.X R89, R8, R11, R9, 0x1, P2 ;  /* 0x0000000b08597211 */ /* 0x000fc600010f0c09 */
[----:B------:R0:W-:Y:S04]  /*5f70*/  @P1 STG.E.U16 desc[UR36][R168.64+0xf2], R151 ;  /* 0x0000f297a8001986 */ /* 0x0001e8000c101524 */
[----:B------:R-:W2:Y:S01]  /*5f80*/  @P3 LDG.E.LTC128B.U16 R154, desc[UR36][R88.64] ;  /* 0x00000024589a3981 */ /* 0x000ea2000c1e1520 */
[----:B------:R-:W-:Y:S01]  /*5f90*/  IMAD.WIDE.U32 R8, R99, R14, R4 ;  /* 0x0000000e63087225 */ /* 0x000fe200078e0004 */
[----:B------:R-:W-:Y:S01]  /*5fa0*/  SHF.L.U64.HI R95, R6, 0x8, R7 ;  /* 0x00000008065f7819 */ /* 0x000fe20000010207 */
[----:B------:R-:W-:Y:S01]  /*5fb0*/  BSSY B1, `(.L_x_158) ;  /* 0x0000011000017945 */ /* 0x000fe20003800000 */
[----:B------:R-:W-:Y:S01]  /*5fc0*/  ISETP.GT.AND P2, PT, R0, 0x1, P0 ;  /* 0x000000010000780c */ /* 0x000fe20000744270 */
[----:B------:R-:W-:Y:S02]  /*5fd0*/  IMAD.IADD R9, R97, 0x1, R9 ;  /* 0x0000000161097824 */ /* 0x000fe400078e0209 */
[----:B------:R-:W-:-:S02]  /*5fe0*/  IMAD.SHL.U32 R93, R6, 0x100, RZ ;  /* 0x00000100065d7824 */ /* 0x000fc400078e00ff */
[----:B------:R-:W-:-:S03]  /*5ff0*/  IMAD.WIDE.U32 R90, R23, R12, R8 ;  /* 0x0000000c175a7225 */ /* 0x000fc600078e0008 */
[----:B------:R-:W-:Y:S02]  /*6000*/  IADD3 R8, P1, R93, R160, RZ ;  /* 0x000000a05d087210 */ /* 0x000fe40007f3e0ff */
[----:B------:R-:W-:Y:S02]  /*6010*/  IADD3 R7, R13, R91, RZ ;  /* 0x0000005b0d077210 */ /* 0x000fe40007ffe0ff */
[----:B------:R-:W-:Y:S01]  /*6020*/  LEA R6, P4, R90, R10, 0x1 ;  /* 0x0000000a5a067211 */ /* 0x000fe200078808ff */
[----:B------:R-:W-:-:S03]  /*6030*/  IMAD.X R9, R95, 0x1, R161, P1 ;  /* 0x000000015f097824 */ /* 0x000fc600008e06a1 */
[----:B------:R-:W-:Y:S01]  /*6040*/  LEA.HI.X R7, R90, R11, R7, 0x1, P4 ;  /* 0x0000000b5a077211 */ /* 0x000fe200020f0c07 */
[----:B--2---:R-:W-:-:S04]  /*6050*/  IMAD.U32 R15, R154, 0x10000, RZ ;  /* 0x000100009a0f7824 */ /* 0x004fc800078e00ff */
[----:B------:R-:W-:-:S04]  /*6060*/  FMUL R15, R15, R156 ;  /* 0x0000009c0f0f7220 */ /* 0x000fc80000400000 */
[----:B------:R-:W-:-:S05]  /*6070*/  FFMA R15, R24, R155, R15 ;  /* 0x0000009b180f7223 */ /* 0x000fca000000000f */
[----:B------:R-:W-:-:S05]  /*6080*/  F2FP.BF16.F32.PACK_AB R15, RZ, R15 ;  /* 0x0000000fff0f723e */ /* 0x000fca00000010ff */
[----:B------:R0:W-:Y:S01]  /*6090*/  @P3 STG.E.U16 desc[UR36][R8.64], R15 ;  /* 0x0000000f08003986 */ /* 0x0001e2000c101524 */
[----:B------:R-:W-:Y:S05]  /*60a0*/  @!P2 BRA `(.L_x_159) ;  /* 0x000000000004a947 */ /* 0x000fea0003800000 */
[----:B------:R2:W5:Y:S02]  /*60b0*/  LDG.E.LTC128B.U16 R154, desc[UR36][R6.64+0x2] ;  /* 0x00000224069a7981 */ /* 0x000564000c1e1520 */
.L_x_159:
[----:B------:R-:W-:Y:S05]  /*60c0*/  BSYNC B1 ;  /* 0x0000000000017941 */ /* 0x000fea0003800000 */
.L_x_158:
[----:B0----5:R-:W-:Y:S01]  /*60d0*/  IMAD.U32 R15, R154, 0x10000, RZ ;  /* 0x000100009a0f7824 */ /* 0x021fe200078e00ff */
[----:B------:R-:W-:Y:S01]  /*60e0*/  ISETP.GT.AND P1, PT, R3, 0x88, PT ;  /* 0x000000880300780c */ /* 0x000fe20003f24270 */
[----:B------:R-:W-:Y:S02]  /*60f0*/  BSSY B1, `(.L_x_160) ;  /* 0x000000f000017945 */ /* 0x000fe40003800000 */
[----:B------:R-:W-:Y:S01]  /*6100*/  FMUL R24, R15, R156 ;  /* 0x0000009c0f187220 */ /* 0x000fe20000400000 */
[----:B------:R-:W-:Y:S01]  /*6110*/  IMAD.WIDE.U32 R14, R99, R14, R164 ;  /* 0x0000000e630e7225 */ /* 0x000fe200078e00a4 */
[----:B------:R-:W-:-:S03]  /*6120*/  ISETP.GT.AND P3, PT, R0, RZ, P1 ;  /* 0x000000ff0000720c */ /* 0x000fc60000f64270 */
[----:B------:R-:W-:Y:S01]  /*6130*/  FFMA R24, R25, R155, R24 ;  /* 0x0000009b19187223 */ /* 0x000fe20000000018 */
[----:B------:R-:W-:Y:S01]  /*6140*/  IMAD.IADD R97, R97, 0x1, R15 ;  /* 0x0000000161617824 */ /* 0x000fe200078e020f */
[-C--:B------:R-:W-:Y:S02]  /*6150*/  IADD3 R21, P5, R20, R14.reuse, RZ ;  /* 0x0000000e14157210 */ /* 0x080fe40007fbe0ff */
[----:B------:R-:W-:Y:S02]  /*6160*/  IADD3 R20, P4, R4, R14, RZ ;  /* 0x0000000e04147210 */ /* 0x000fe40007f9e0ff */
[----:B------:R-:W-:Y:S01]  /*6170*/  F2FP.BF16.F32.PACK_AB R24, RZ, R24 ;  /* 0x00000018ff18723e */ /* 0x000fe200000010ff */
[----:B------:R-:W-:Y:S01]  /*6180*/  IMAD.X R158, R97, 0x1, R159, P5 ;  /* 0x00000001619e7824 */ /* 0x000fe200028e069f */
[----:B------:R-:W-:-:S03]  /*6190*/  LEA R14, P5, R21, R10, 0x1 ;  /* 0x0000000a150e7211 */ /* 0x000fc600078a08ff */
[----:B------:R0:W-:Y:S01]  /*61a0*/  @P2 STG.E.U16 desc[UR36][R8.64+0x2], R24 ;  /* 0x0000021808002986 */ /* 0x0001e2000c101524 */
[----:B------:R-:W-:Y:S01]  /*61b0*/  LEA.HI.X R15, R21, R11, R158, 0x1, P5 ;  /* 0x0000000b150f7211 */ /* 0x000fe200028f0c9e */
[----:B------:R-:W-:Y:S08]  /*61c0*/  @!P3 BRA `(.L_x_161) ;  /* 0x000000000004b947 */ /* 0x000ff00003800000 */
[----:B------:R0:W5:Y:S02]  /*61d0*/  LDG.E.LTC128B.U16 R154, desc[UR36][R14.64] ;  /* 0x000000240e9a7981 */ /* 0x000164000c1e1520 */
.L_x_161:
[----:B------:R-:W-:Y:S05]  /*61e0*/  BSYNC B1 ;  /* 0x0000000000017941 */ /* 0x000fea0003800000 */
.L_x_160:
[----:B-----5:R-:W-:Y:S01]  /*61f0*/  IMAD.U32 R3, R154, 0x10000, RZ ;  /* 0x000100009a037824 */ /* 0x020fe200078e00ff */
[----:B------:R-:W-:Y:S01]  /*6200*/  ISETP.GT.AND P2, PT, R0, 0x1, P1 ;  /* 0x000000010000780c */ /* 0x000fe20000f44270 */
[----:B------:R-:W-:Y:S01]  /*6210*/  IMAD.X R21, R5, 0x1, R97, P4 ;  /* 0x0000000105157824 */ /* 0x000fe200020e0661 */
[----:B------:R-:W-:Y:S01]  /*6220*/  IADD3 R4, P4, R8, R157, RZ ;  /* 0x0000009d08047210 */ /* 0x000fe20007f9e0ff */
[----:B------:R-:W-:Y:S01]  /*6230*/  FMUL R3, R3, R156 ;  /* 0x0000009c03037220 */ /* 0x000fe20000400000 */
[----:B------:R-:W-:Y:S01]  /*6240*/  BSSY B1, `(.L_x_162) ;  /* 0x000000b000017945 */ /* 0x000fe20003800000 */
[----:B0-----:R-:W-:-:S04]  /*6250*/  IMAD.WIDE.U32 R14, R23, R12, R20 ;  /* 0x0000000c170e7225 */ /* 0x001fc800078e0014 */
[----:B------:R-:W-:Y:S01]  /*6260*/  FFMA R3, R26, R155, R3 ;  /* 0x0000009b1a037223 */ /* 0x000fe20000000003 */
[----:B------:R-:W-:Y:S01]  /*6270*/  IMAD.X R5, R9, 0x1, R167, P4 ;  /* 0x0000000109057824 */ /* 0x000fe200020e06a7 */
[----:B------:R-:W-:Y:S01]  /*6280*/  LEA R10, P5, R14, R10, 0x1 ;  /* 0x0000000a0e0a7211 */ /* 0x000fe200078a08ff */
[----:B------:R-:W-:Y:S02]  /*6290*/  IMAD.IADD R13, R13, 0x1, R15 ;  /* 0x000000010d0d7824 */ /* 0x000fe400078e020f */
[----:B------:R-:W-:-:S03]  /*62a0*/  F2FP.BF16.F32.PACK_AB R3, RZ, R3 ;  /* 0x00000003ff03723e */ /* 0x000fc600000010ff */
[----:B------:R-:W-:Y:S02]  /*62b0*/  LEA.HI.X R11, R14, R11, R13, 0x1, P5 ;  /* 0x0000000b0e0b7211 */ /* 0x000fe400028f0c0d */
[----:B------:R0:W-:Y:S01]  /*62c0*/  @P3 STG.E.U16 desc[UR36][R4.64], R3 ;  /* 0x0000000304003986 */ /* 0x0001e2000c101524 */
[----:B------:R-:W-:Y:S05]  /*62d0*/  @!P2 BRA `(.L_x_163) ;  /* 0x000000000004a947 */ /* 0x000fea0003800000 */
[----:B------:R0:W5:Y:S02]  /*62e0*/  LDG.E.LTC128B.U16 R154, desc[UR36][R10.64+0x2] ;  /* 0x000002240a9a7981 */ /* 0x000164000c1e1520 */
.L_x_163:
[----:B------:R-:W-:Y:S05]  /*62f0*/  BSYNC B1 ;  /* 0x0000000000017941 */ /* 0x000fea0003800000 */
.L_x_162:
[----:B0----5:R-:W-:Y:S01]  /*6300*/  IMAD.U32 R3, R154, 0x10000, RZ ;  /* 0x000100009a037824 */ /* 0x021fe200078e00ff */
[----:B------:R-:W-:Y:S01]  /*6310*/  ISETP.GT.AND P3, PT, R0, 0x8, P0 ;  /* 0x000000080000780c */ /* 0x000fe20000764270 */
[----:B------:R-:W-:Y:S02]  /*6320*/  BSSY B1, `(.L_x_164) ;  /* 0x0000007000017945 */ /* 0x000fe40003800000 */
[----:B------:R-:W-:-:S04]  /*6330*/  FMUL R12, R3, R156 ;  /* 0x0000009c030c7220 */ /* 0x000fc80000400000 */
[----:B------:R-:W-:-:S05]  /*6340*/  FFMA R12, R27, R155, R12 ;  /* 0x0000009b1b0c7223 */ /* 0x000fca000000000c */
[----:B------:R-:W-:-:S05]  /*6350*/  F2FP.BF16.F32.PACK_AB R12, RZ, R12 ;  /* 0x0000000cff0c723e */ /* 0x000fca00000010ff */
[----:B------:R0:W-:Y:S01]  /*6360*/  @P2 STG.E.U16 desc[UR36][R4.64+0x2], R12 ;  /* 0x0000020c04002986 */ /* 0x0001e2000c101524 */
[----:B------:R-:W-:Y:S05]  /*6370*/  @!P3 BRA `(.L_x_165) ;  /* 0x000000000004b947 */ /* 0x000fea0003800000 */
[----:B------:R0:W5:Y:S02]  /*6380*/  LDG.E.LTC128B.U16 R154, desc[UR36][R6.64+0x10] ;  /* 0x00001024069a7981 */ /* 0x000164000c1e1520 */
.L_x_165:
[----:B------:R-:W-:Y:S05]  /*6390*/  BSYNC B1 ;  /* 0x0000000000017941 */ /* 0x000fea0003800000 */
.L_x_164:
[----:B-----5:R-:W-:Y:S01]  /*63a0*/  IMAD.U32 R3, R154, 0x10000, RZ ;  /* 0x000100009a037824 */ /* 0x020fe200078e00ff */
[----:B0-----:R-:W-:Y:S01]  /*63b0*/  MOV R4, R8 ;  /* 0x0000000800047202 */ /* 0x001fe20000000f00 */
[----:B------:R-:W-:Y:S01]  /*63c0*/  IMAD.MOV.U32 R5, RZ, RZ, R9 ;  /* 0x000000ffff057224 */ /* 0x000fe200078e0009 */
[----:B------:R-:W-:Y:S01]  /*63d0*/  ISETP.GT.AND P2, PT, R0, 0x9, P0 ;  /* 0x000000090000780c */ /* 0x000fe20000744270 */
[----:B------:R-:W-:Y:S01]  /*63e0*/  FMUL R3, R3, R156 ;  /* 0x0000009c03037220 */ /* 0x000fe20000400000 */
[----:B------:R-:W-:Y:S03]  /*63f0*/  BSSY B1, `(.L_x_166) ;  /* 0x0000006000017945 */ /* 0x000fe60003800000 */
[----:B------:R-:W-:-:S05]  /*6400*/  FFMA R3, R28, R155, R3 ;  /* 0x0000009b1c037223 */ /* 0x000fca0000000003 */
[----:B------:R-:W-:-:S05]  /*6410*/  F2FP.BF16.F32.PACK_AB R3, RZ, R3 ;  /* 0x00000003ff03723e */ /* 0x000fca00000010ff */
[----:B------:R0:W-:Y:S01]  /*6420*/  @P3 STG.E.U16 desc[UR36][R4.64+0x10], R3 ;  /* 0x0000100304003986 */ /* 0x0001e2000c101524 */
[----:B------:R-:W-:Y:S05]  /*6430*/  @!P2 BRA `(.L_x_167) ;  /* 0x000000000004a947 */ /* 0x000fea0003800000 */
[----:B------:R0:W5:Y:S02]  /*6440*/  LDG.E.LTC128B.U16 R154, desc[UR36][R6.64+0x12] ;  /* 0x00001224069a7981 */ /* 0x000164000c1e1520 */
.L_x_167:
[----:B------:R-:W-:Y:S05]  /*6450*/  BSYNC B1 ;  /* 0x0000000000017941 */ /* 0x000fea0003800000 */
.L_x_166:
        /* <DEDUP_REMOVED lines=9> */
.L_x_169:
[----:B------:R-:W-:Y:S05]  /*64f0*/  BSYNC B1 ;  /* 0x0000000000017941 */ /* 0x000fea0003800000 */
.L_x_168:
[----:B-----5:R-:W-:Y:S01]  /*6500*/  IMAD.U32 R3, R154, 0x10000, RZ ;  /* 0x000100009a037824 */ /* 0x020fe200078e00ff */
[----:B------:R-:W-:Y:S01]  /*6510*/  IADD3 R8, P3, R157, R8, RZ ;  /* 0x000000089d087210 */ /* 0x000fe20007f7e0ff */
[----:B------:R-:W-:Y:S01]  /*6520*/  BSSY B1, `(.L_x_170) ;  /* 0x0000009000017945 */ /* 0x000fe20003800000 */
[----:B------:R-:W-:Y:S01]  /*6530*/  ISETP.GT.AND P2, PT, R0, 0x9, P1 ;  /* 0x000000090000780c */ /* 0x000fe20000f44270 */
[----:B------:R-:W-:Y:S02]  /*6540*/  FMUL R3, R3, R156 ;  /* 0x0000009c03037220 */ /* 0x000fe40000400000 */
[----:B------:R-:W-:Y:S02]  /*6550*/  IMAD.X R9, R167, 0x1, R9, P3 ;  /* 0x00000001a7097824 */ /* 0x000fe400018e0609 */
[----:B------:R-:W-:-:S05]  /*6560*/  FFMA R3, R30, R155, R3 ;  /* 0x0000009b1e037223 */ /* 0x000fca0000000003 */
[----:B------:R-:W-:-:S05]  /*6570*/  F2FP.BF16.F32.PACK_AB R3, RZ, R3 ;  /* 0x00000003ff03723e */ /* 0x000fca00000010ff */
[----:B------:R0:W-:Y:S01]  /*6580*/  @P4 STG.E.U16 desc[UR36][R8.64+0x10], R3 ;  /* 0x0000100308004986 */ /* 0x0001e2000c101524 */
[----:B------:R-:W-:Y:S05]  /*6590*/  @!P2 BRA `(.L_x_171) ;  /* 0x000000000004a947 */ /* 0x000fea0003800000 */
[----:B------:R0:W5:Y:S02]  /*65a0*/  LDG.E.LTC128B.U16 R154, desc[UR36][R10.64+0x12] ;  /* 0x000012240a9a7981 */ /* 0x000164000c1e1520 */
.L_x_171:
[----:B------:R-:W-:Y:S05]  /*65b0*/  BSYNC B1 ;  /* 0x0000000000017941 */ /* 0x000fea0003800000 */
.L_x_170:
[----:B0----5:R-:W-:Y:S01]  /*65c0*/  IMAD.U32 R3, R154, 0x10000, RZ ;  /* 0x000100009a037824 */ /* 0x021fe200078e00ff */
[----:B------:R-:W-:Y:S01]  /*65d0*/  ISETP.GT.AND P3, PT, R0, 0x10, P0 ;  /* 0x000000100000780c */ /* 0x000fe20000764270 */
[----:B------:R-:W-:Y:S02]  /*65e0*/  BSSY B1, `(.L_x_172) ;  /* 0x0000009000017945 */ /* 0x000fe40003800000 */
[----:B------:R-:W-:-:S04]  /*65f0*/  FMUL R8, R3, R156 ;  /* 0x0000009c03087220 */ /* 0x000fc80000400000 */
[----:B------:R-:W-:Y:S01]  /*6600*/  FFMA R31, R31, R155, R8 ;  /* 0x0000009b1f1f7223 */ /* 0x000fe20000000008 */
[----:B------:R-:W-:-:S04]  /*6610*/  IADD3 R8, P4, P5, R157, R160, R93 ;  /* 0x000000a09d087210 */ /* 0x000fc80007d9e05d */
[----:B------:R-:W-:Y:S02]  /*6620*/  F2FP.BF16.F32.PACK_AB R31, RZ, R31 ;  /* 0x0000001fff1f723e */ /* 0x000fe400000010ff */
[----:B------:R-:W-:-:S05]  /*6630*/  IADD3.X R9, R167, R161, R95, P4, P5 ;  /* 0x000000a1a7097210 */ /* 0x000fca00027ea45f */
[----:B------:R0:W-:Y:S01]  /*6640*/  @P2 STG.E.U16 desc[UR36][R8.64+0x12], R31 ;  /* 0x0000121f08002986 */ /* 0x0001e2000c101524 */
[----:B------:R-:W-:Y:S05]  /*6650*/  @!P3 BRA `(.L_x_173) ;  /* 0x000000000004b947 */ /* 0x000fea0003800000 */
[----:B------:R0:W5:Y:S02]  /*6660*/  LDG.E.LTC128B.U16 R154, desc[UR36][R6.64+0x20] ;  /* 0x00002024069a7981 */ /* 0x000164000c1e1520 */
.L_x_173:
[----:B------:R-:W-:Y:S05]  /*6670*/  BSYNC B1 ;  /* 0x0000000000017941 */ /* 0x000fea0003800000 */
.L_x_172:
[----:B-----5:R-:W-:Y:S01]  /*6680*/  IMAD.U32 R3, R154, 0x10000, RZ ;  /* 0x000100009a037824 */ /* 0x020fe200078e00ff */
        /* <DEDUP_REMOVED lines=8> */
.L_x_175:
[----:B------:R-:W-:Y:S05]  /*6710*/  BSYNC B1 ;  /* 0x0000000000017941 */ /* 0x000fea0003800000 */
.L_x_174:
        /* <DEDUP_REMOVED lines=9> */
.L_x_177:
[----:B------:R-:W-:Y:S05]  /*67b0*/  BSYNC B1 ;  /* 0x0000000000017941 */ /* 0x000fea0003800000 */
.L_x_176:
        /* <DEDUP_REMOVED lines=9> */
.L_x_179:
[----:B------:R-:W-:Y:S05]  /*6850*/  BSYNC B1 ;  /* 0x0000000000017941 */ /* 0x000fea0003800000 */
.L_x_178:
        /* <DEDUP_REMOVED lines=9> */
.L_x_181:
[----:B------:R-:W-:Y:S05]  /*68f0*/  BSYNC B1 ;  /* 0x0000000000017941 */ /* 0x000fea0003800000 */
.L_x_180:
        /* <DEDUP_REMOVED lines=9> */
.L_x_183:
[----:B------:R-:W-:Y:S05]  /*6990*/  BSYNC B1 ;  /* 0x0000000000017941 */ /* 0x000fea0003800000 */
.L_x_182:
[----:B0----5:R-:W-:Y:S01]  /*69a0*/  SHF.L.U32 R3, R154, 0x10, RZ ;  /* 0x000000109a037819 */ /* 0x021fe200000006ff */
[----:B------:R-:W-:Y:S01]  /*69b0*/  BSSY B1, `(.L_x_184) ;  /* 0x0000008000017945 */ /* 0x000fe20003800000 */
[----:B------:R-:W-:-:S03]  /*69c0*/  ISETP.GT.AND P3, PT, R0, 0x18, P1 ;  /* 0x000000180000780c */ /* 0x000fc60000f64270 */
[----:B------:R-:W-:-:S04]  /*69d0*/  FMUL R12, R3, R156 ;  /* 0x0000009c030c7220 */ /* 0x000fc80000400000 */
[----:B------:R-:W-:-:S05]  /*69e0*/  FFMA R12, R37, R155, R12 ;  /* 0x0000009b250c7223 */ /* 0x000fca000000000c */
[----:B------:R-:W-:-:S05]  /*69f0*/  F2FP.BF16.F32.PACK_AB R12, RZ, R12 ;  /* 0x0000000cff0c723e */ /* 0x000fca00000010ff */
[----:B------:R0:W-:Y:S01]  /*6a00*/  @P2 STG.E.U16 desc[UR36][R4.64+0x32], R12 ;  /* 0x0000320c04002986 */ /* 0x0001e2000c101524 */
[----:B------:R-:W-:Y:S05]  /*6a10*/  @!P3 BRA `(.L_x_185) ;  /* 0x000000000004b947 */ /* 0x000fea0003800000 */
[----:B------:R0:W5:Y:S02]  /*6a20*/  LDG.E.LTC128B.U16 R154, desc[UR36][R10.64+0x30] ;  /* 0x000030240a9a7981 */ /* 0x000164000c1e1520 */
.L_x_185:
[----:B------:R-:W-:Y:S05]  /*6a30*/  BSYNC B1 ;  /* 0x0000000000017941 */ /* 0x000fea0003800000 */
.L_x_184:
        /* <DEDUP_REMOVED lines=9> */
.L_x_187:
[----:B------:R-:W-:Y:S05]  /*6ad0*/  BSYNC B1 ;  /* 0x0000000000017941 */ /* 0x000fea0003800000 */
.L_x_186:
        /* <DEDUP_REMOVED lines=9> */
.L_x_189:
[----:B------:R-:W-:Y:S05]  /*6b70*/  BSYNC B1 ;  /* 0x0000000000017941 */ /* 0x000fea0003800000 */
.L_x_188:
        /* <DEDUP_REMOVED lines=9> */
.L_x_191:
[----:B------:R-:W-:Y:S05]  /*6c10*/  BSYNC B1 ;  /* 0x0000000000017941 */ /* 0x000fea0003800000 */
.L_x_190:
        /* <DEDUP_REMOVED lines=9> */
.L_x_193:
[----:B------:R-:W-:Y:S05]  /*6cb0*/  BSYNC B1 ;  /* 0x0000000000017941 */ /* 0x000fea0003800000 */
.L_x_192:
        /* <DEDUP_REMOVED lines=9> */
.L_x_195:
[----:B------:R-:W-:Y:S05]  /*6d50*/  BSYNC B1 ;  /* 0x0000000000017941 */ /* 0x000fea0003800000 */
.L_x_194:
        /* <DEDUP_REMOVED lines=9> */
.L_x_197:
[----:B------:R-:W-:Y:S05]  /*6df0*/  BSYNC B1 ;  /* 0x0000000000017941 */ /* 0x000fea0003800000 */
.L_x_196:
        /* <DEDUP_REMOVED lines=9> */
.L_x_199:
[----:B------:R-:W-:Y:S05]  /*6e90*/  BSYNC B1 ;  /* 0x0000000000017941 */ /* 0x000fea0003800000 */
.L_x_198:
        /* <DEDUP_REMOVED lines=9> */
.L_x_201:
[----:B------:R-:W-:Y:S05]  /*6f30*/  BSYNC B1 ;  /* 0x0000000000017941 */ /* 0x000fea0003800000 */
.L_x_200:
        /* <DEDUP_REMOVED lines=9> */
.L_x_203:
[----:B------:R-:W-:Y:S05]  /*6fd0*/  BSYNC B1 ;  /* 0x0000000000017941 */ /* 0x000fea0003800000 */
.L_x_202:
        /* <DEDUP_REMOVED lines=9> */
.L_x_205:
[----:B------:R-:W-:Y:S05]  /*7070*/  BSYNC B1 ;  /* 0x0000000000017941 */ /* 0x000fea0003800000 */
.L_x_204:
[----:B-----5:R-:W-:Y:S01]  /*7080*/  SHF.L.U32 R3, R154, 0x10, RZ ;  /* 0x000000109a037819 */ /* 0x020fe200000006ff */
        /* <DEDUP_REMOVED lines=8> */
.L_x_207:
[----:B------:R-:W-:Y:S05]  /*7110*/  BSYNC B1 ;  /* 0x0000000000017941 */ /* 0x000fea0003800000 */
.L_x_206:
        /* <DEDUP_REMOVED lines=9> */
.L_x_209:
[----:B------:R-:W-:Y:S05]  /*71b0*/  BSYNC B1 ;  /* 0x0000000000017941 */ /* 0x000fea0003800000 */
.L_x_208:
        /* <DEDUP_REMOVED lines=9> */
.L_x_211:
[----:B------:R-:W-:Y:S05]  /*7250*/  BSYNC B1 ;  /* 0x0000000000017941 */ /* 0x000fea0003800000 */
.L_x_210:
        /* <DEDUP_REMOVED lines=9> */
.L_x_213:
[----:B------:R-:W-:Y:S05]  /*72f0*/  BSYNC B1 ;  /* 0x0000000000017941 */ /* 0x000fea0003800000 */
.L_x_212:
        /* <DEDUP_REMOVED lines=9> */
.L_x_215:
[----:B------:R-:W-:Y:S05]  /*7390*/  BSYNC B1 ;  /* 0x0000000000017941 */ /* 0x000fea0003800000 */
.L_x_214:
        /* <DEDUP_REMOVED lines=9> */
.L_x_217:
[----:B------:R-:W-:Y:S05]  /*7430*/  BSYNC B1 ;  /* 0x0000000000017941 */ /* 0x000fea0003800000 */
.L_x_216:
        /* <DEDUP_REMOVED lines=9> */
.L_x_219:
[----:B------:R-:W-:Y:S05]  /*74d0*/  BSYNC B1 ;  /* 0x0000000000017941 */ /* 0x000fea0003800000 */
.L_x_218:
        /* <DEDUP_REMOVED lines=9> */
.L_x_221:
[----:B------:R-:W-:Y:S05]  /*7570*/  BSYNC B1 ;  /* 0x0000000000017941 */ /* 0x000fea0003800000 */
.L_x_220:
        /* <DEDUP_REMOVED lines=9> */
.L_x_223:
[----:B------:R-:W-:Y:S05]  /*7610*/  BSYNC B1 ;  /* 0x0000000000017941 */ /* 0x000fea0003800000 */
.L_x_222:
        /* <DEDUP_REMOVED lines=9> */
.L_x_225:
[----:B------:R-:W-:Y:S05]  /*76b0*/  BSYNC B1 ;  /* 0x0000000000017941 */ /* 0x000fea0003800000 */
.L_x_224:
        /* <DEDUP_REMOVED lines=9> */
.L_x_227:
[----:B------:R-:W-:Y:S05]  /*7750*/  BSYNC B1 ;  /* 0x0000000000017941 */ /* 0x000fea0003800000 */
.L_x_226:
        /* <DEDUP_REMOVED lines=9> */
.L_x_229:
[----:B------:R-:W-:Y:S05]  /*77f0*/  BSYNC B1 ;  /* 0x0000000000017941 */ /* 0x000fea0003800000 */
.L_x_228:
        /* <DEDUP_REMOVED lines=9> */
.L_x_231:
[----:B------:R-:W-:Y:S05]  /*7890*/  BSYNC B1 ;  /* 0x0000000000017941 */ /* 0x000fea0003800000 */
.L_x_230:
        /* <DEDUP_REMOVED lines=9> */
.L_x_233:
[----:B------:R-:W-:Y:S05]  /*7930*/  BSYNC B1 ;  /* 0x0000000000017941 */ /* 0x000fea0003800000 */
.L_x_232:
        /* <DEDUP_REMOVED lines=9> */
.L_x_235:
[----:B------:R-:W-:Y:S05]  /*79d0*/  BSYNC B1 ;  /* 0x0000000000017941 */ /* 0x000fea0003800000 */
.L_x_234:
        /* <DEDUP_REMOVED lines=9> */
.L_x_237:
[----:B------:R-:W-:Y:S05]  /*7a70*/  BSYNC B1 ;  /* 0x0000000000017941 */ /* 0x000fea0003800000 */
.L_x_236:
        /* <DEDUP_REMOVED lines=9> */
.L_x_239:
[----:B------:R-:W-:Y:S05]  /*7b10*/  BSYNC B1 ;  /* 0x0000000000017941 */ /* 0x000fea0003800000 */
.L_x_238:
        /* <DEDUP_REMOVED lines=9> */
.L_x_241:
[----:B------:R-:W-:Y:S05]  /*7bb0*/  BSYNC B1 ;  /* 0x0000000000017941 */ /* 0x000fea0003800000 */
.L_x_240:
        /* <DEDUP_REMOVED lines=9> */
.L_x_243:
[----:B------:R-:W-:Y:S05]  /*7c50*/  BSYNC B1 ;  /* 0x0000000000017941 */ /* 0x000fea0003800000 */
.L_x_242:
        /* <DEDUP_REMOVED lines=9> */
.L_x_245:
[----:B------:R-:W-:Y:S05]  /*7cf0*/  BSYNC B1 ;  /* 0x0000000000017941 */ /* 0x000fea0003800000 */
.L_x_244:
        /* <DEDUP_REMOVED lines=9> */
.L_x_247:
[----:B------:R-:W-:Y:S05]  /*7d90*/  BSYNC B1 ;  /* 0x0000000000017941 */ /* 0x000fea0003800000 */
.L_x_246:
        /* <DEDUP_REMOVED lines=9> */
.L_x_249:
[----:B------:R-:W-:Y:S05]  /*7e30*/  BSYNC B1 ;  /* 0x0000000000017941 */ /* 0x000fea0003800000 */
.L_x_248:
        /* <DEDUP_REMOVED lines=9> */
.L_x_251:
[----:B------:R-:W-:Y:S05]  /*7ed0*/  BSYNC B1 ;  /* 0x0000000000017941 */ /* 0x000fea0003800000 */
.L_x_250:
        /* <DEDUP_REMOVED lines=9> */
.L_x_253:
[----:B------:R-:W-:Y:S05]  /*7f70*/  BSYNC B1 ;  /* 0x0000000000017941 */ /* 0x000fea0003800000 */
.L_x_252:
        /* <DEDUP_REMOVED lines=9> */
.L_x_255:
[----:B------:R-:W-:Y:S05]  /*8010*/  BSYNC B1 ;  /* 0x0000000000017941 */ /* 0x000fea0003800000 */
.L_x_254:
        /* <DEDUP_REMOVED lines=9> */
.L_x_257:
[----:B------:R-:W-:Y:S05]  /*80b0*/  BSYNC B1 ;  /* 0x0000000000017941 */ /* 0x000fea0003800000 */
.L_x_256:
        /* <DEDUP_REMOVED lines=9> */
.L_x_259:
[----:B------:R-:W-:Y:S05]  /*8150*/  BSYNC B1 ;  /* 0x0000000000017941 */ /* 0x000fea0003800000 */
.L_x_258:
        /* <DEDUP_REMOVED lines=9> */
.L_x_261:
[----:B------:R-:W-:Y:S05]  /*81f0*/  BSYNC B1 ;  /* 0x0000000000017941 */ /* 0x000fea0003800000 */
.L_x_260:
        /* <DEDUP_REMOVED lines=9> */
.L_x_263:
[----:B------:R-:W-:Y:S05]  /*8290*/  BSYNC B1 ;  /* 0x0000000000017941 */ /* 0x000fea0003800000 */
.L_x_262:
        /* <DEDUP_REMOVED lines=9> */
.L_x_265:
[----:B------:R-:W-:Y:S05]  /*8330*/  BSYNC B1 ;  /* 0x0000000000017941 */ /* 0x000fea0003800000 */
.L_x_264:
        /* <DEDUP_REMOVED lines=9> */
.L_x_267:
[----:B------:R-:W-:Y:S05]  /*83d0*/  BSYNC B1 ;  /* 0x0000000000017941 */ /* 0x000fea0003800000 */
.L_x_266:
        /* <DEDUP_REMOVED lines=9> */
.L_x_269:
[----:B------:R-:W-:Y:S05]  /*8470*/  BSYNC B1 ;  /* 0x0000000000017941 */ /* 0x000fea0003800000 */
.L_x_268:
        /* <DEDUP_REMOVED lines=9> */
.L_x_271:
[----:B------:R-:W-:Y:S05]  /*8510*/  BSYNC B1 ;  /* 0x0000000000017941 */ /* 0x000fea0003800000 */
.L_x_270:
        /* <DEDUP_REMOVED lines=9> */
.L_x_273:
[----:B------:R-:W-:Y:S05]  /*85b0*/  BSYNC B1 ;  /* 0x0000000000017941 */ /* 0x000fea0003800000 */
.L_x_272:
        /* <DEDUP_REMOVED lines=9> */
.L_x_275:
[----:B------:R-:W-:Y:S05]  /*8650*/  BSYNC B1 ;  /* 0x0000000000017941 */ /* 0x000fea0003800000 */
.L_x_274:
        /* <DEDUP_REMOVED lines=9> */
.L_x_277:
[----:B------:R-:W-:Y:S05]  /*86f0*/  BSYNC B1 ;  /* 0x0000000000017941 */ /* 0x000fea0003800000 */
.L_x_276:
        /* <DEDUP_REMOVED lines=9> */
.L_x_279:
[----:B------:R-:W-:Y:S05]  /*8790*/  BSYNC B1 ;  /* 0x0000000000017941 */ /* 0x000fea0003800000 */
.L_x_278:
[----:B0----5:R-:W-:Y:S01]  /*87a0*/  IMAD.U32 R3, R154, 0x10000, RZ ;  /* 0x000100009a037824 */ /* 0x021fe200078e00ff */
[----:B------:R-:W-:Y:S01]  /*87b0*/  ISETP.GT.AND P2, PT, R0, 0x78, P1 ;  /* 0x000000780000780c */ /* 0x000fe20000f44270 */
[----:B------:R-:W-:Y:S02]  /*87c0*/  BSSY B1, `(.L_x_280) ;  /* 0x0000007000017945 */ /* 0x000fe40003800000 */
[----:B--2---:R-:W-:-:S04]  /*87d0*/  FMUL R6, R3, R156 ;  /* 0x0000009c03067220 */ /* 0x004fc80000400000 */
[----:B------:R-:W-:-:S05]  /*87e0*/  FFMA R6, R85, R155, R6 ;  /* 0x0000009b55067223 */ /* 0x000fca0000000006 */
[----:B------:R-:W-:-:S05]  /*87f0*/  F2FP.BF16.F32.PACK_AB R6, RZ, R6 ;  /* 0x00000006ff06723e */ /* 0x000fca00000010ff */
[----:B------:R0:W-:Y:S01]  /*8800*/  @P0 STG.E.U16 desc[UR36][R4.64+0xf2], R6 ;  /* 0x0000f20604000986 */ /* 0x0001e2000c101524 */
[----:B------:R-:W-:Y:S05]  /*8810*/  @!P2 BRA `(.L_x_281) ;  /* 0x000000000004a947 */ /* 0x000fea0003800000 */
[----:B------:R2:W5:Y:S02]  /*8820*/  LDG.E.LTC128B.U16 R154, desc[UR36][R10.64+0xf0] ;  /* 0x0000f0240a9a7981 */ /* 0x000564000c1e1520 */
.L_x_281:
[----:B------:R-:W-:Y:S05]  /*8830*/  BSYNC B1 ;  /* 0x0000000000017941 */ /* 0x000fea0003800000 */
.L_x_280:
[----:B-----5:R-:W-:Y:S01]  /*8840*/  IMAD.U32 R3, R154, 0x10000, RZ ;  /* 0x000100009a037824 */ /* 0x020fe200078e00ff */
[----:B------:R-:W-:Y:S01]  /*8850*/  ISETP.GT.AND P1, PT, R0, 0x79, P1 ;  /* 0x000000790000780c */ /* 0x000fe20000f24270 */
[----:B0-----:R-:W-:Y:S01]  /*8860*/  @P2 IMAD.MOV.U32 R4, RZ, RZ, R8 ;  /* 0x000000ffff042224 */ /* 0x001fe200078e0008 */
[----:B------:R-:W-:Y:S01]  /*8870*/  BSSY B1, `(.L_x_282) ;  /* 0x0000008000017945 */ /* 0x000fe20003800000 */
[----:B------:R-:W-:Y:S01]  /*8880*/  FMUL R3, R3, R156 ;  /* 0x0000009c03037220 */ /* 0x000fe20000400000 */
[----:B------:R-:W-:-:S03]  /*8890*/  @P2 IMAD.MOV.U32 R5, RZ, RZ, R9 ;  /* 0x000000ffff052224 */ /* 0x000fc600078e0009 */
[----:B------:R-:W-:-:S05]  /*88a0*/  FFMA R3, R86, R155, R3 ;  /* 0x0000009b56037223 */ /* 0x000fca0000000003 */
[----:B------:R-:W-:-:S05]  /*88b0*/  F2FP.BF16.F32.PACK_AB R3, RZ, R3 ;  /* 0x00000003ff03723e */ /* 0x000fca00000010ff */
[----:B------:R0:W-:Y:S01]  /*88c0*/  @P2 STG.E.U16 desc[UR36][R4.64+0xf0], R3 ;  /* 0x0000f00304002986 */ /* 0x0001e2000c101524 */
[----:B------:R-:W-:Y:S05]  /*88d0*/  @!P1 BRA `(.L_x_283) ;  /* 0x0000000000049947 */ /* 0x000fea0003800000 */
[----:B------:R0:W5:Y:S02]  /*88e0*/  LDG.E.LTC128B.U16 R154, desc[UR36][R10.64+0xf2] ;  /* 0x0000f2240a9a7981 */ /* 0x000164000c1e1520 */
.L_x_283:
[----:B------:R-:W-:Y:S05]  /*88f0*/  BSYNC B1 ;  /* 0x0000000000017941 */ /* 0x000fea0003800000 */
.L_x_282:
[----:B------:R-:W-:Y:S05]  /*8900*/  @!P1 BRA `(.L_x_284) ;  /* 0x0000002400449947 */ /* 0x000fea0003800000 */
[----:B0----5:R-:W-:-:S04]  /*8910*/  IMAD.U32 R3, R154, 0x10000, RZ ;  /* 0x000100009a037824 */ /* 0x021fc800078e00ff */
[----:B------:R-:W-:-:S04]  /*8920*/  FMUL R0, R3, R156 ;  /* 0x0000009c03007220 */ /* 0x000fc80000400000 */
[----:B------:R-:W-:-:S05]  /*8930*/  FFMA R0, R87, R155, R0 ;  /* 0x0000009b57007223 */ /* 0x000fca0000000000 */
[----:B------:R-:W-:-:S05]  /*8940*/  F2FP.BF16.F32.PACK_AB R0, RZ, R0 ;  /* 0x00000000ff00723e */ /* 0x000fca00000010ff */
[----:B------:R0:W-:Y:S01]  /*8950*/  STG.E.U16 desc[UR36][R8.64+0xf2], R0 ;  /* 0x0000f20008007986 */ /* 0x0001e2000c101524 */
[----:B------:R-:W-:Y:S05]  /*8960*/  BRA `(.L_x_284) ;  /* 0x00000024002c7947 */ /* 0x000fea0003800000 */
.L_x_33:
[----:B------:R-:W-:Y:S01]  /*8970*/  ULDC.64 UR4, c[0x0][0x5c0] ;  /* 0x0001700000047ab9 */ /* 0x000fe20000000a00 */
[-C--:B------:R-:W-:Y:S01]  /*8980*/  FMUL R88, R88, R155.reuse ;  /* 0x0000009b58587220 */ /* 0x080fe20000400000 */
[----:B------:R-:W-:Y:S01]  /*8990*/  LEA R4, P0, R168, UR4, 0x1 ;  /* 0x00000004a8047c11 */ /* 0x000fe2000f8008ff */
[----:B------:R-:W-:Y:S01]  /*89a0*/  IMAD.SHL.U32 R11, R6, 0x10, RZ ;  /* 0x00000010060b7824 */ /* 0x000fe200078e00ff */
[----:B------:R-:W-:Y:S01]  /*89b0*/  ISETP.GT.AND P2, PT, R0, 0x1, P3 ;  /* 0x000000010000780c */ /* 0x000fe20001f44270 */
[-C--:B------:R-:W-:Y:S01]  /*89c0*/  FMUL R89, R89, R155.reuse ;  /* 0x0000009b59597220 */ /* 0x080fe20000400000 */
[----:B------:R-:W-:Y:S01]  /*89d0*/  LEA.HI.X R5, R168, UR5, R171, 0x1, P0 ;  /* 0x00000005a8057c11 */ /* 0x000fe200080f0cab */
[-C--:B------:R-:W-:Y:S01]  /*89e0*/  FMUL R90, R90, R155.reuse ;  /* 0x0000009b5a5a7220 */ /* 0x080fe20000400000 */
[----:B------:R-:W-:Y:S01]  /*89f0*/  ISETP.GT.AND P0, PT, R3, 0x8, PT ;  /* 0x000000080300780c */ /* 0x000fe20003f04270 */
[-C--:B------:R-:W-:Y:S01]  /*8a00*/  FMUL R91, R91, R155.reuse ;  /* 0x0000009b5b5b7220 */ /* 0x080fe20000400000 */
[----:B------:R-:W-:Y:S01]  /*8a10*/  F2FP.BF16.F32.PACK_AB R88, RZ, R88 ;  /* 0x00000058ff58723e */ /* 0x000fe200000010ff */
[-C--:B------:R-:W-:Y:S01]  /*8a20*/  FMUL R92, R92, R155.reuse ;  /* 0x0000009b5c5c7220 */ /* 0x080fe20000400000 */
[----:B------:R-:W-:Y:S01]  /*8a30*/  ISETP.GT.AND P4, PT, R0, RZ, P0 ;  /* 0x000000ff0000720c */ /* 0x000fe20000784270 */
[-C--:B------:R-:W-:Y:S01]  /*8a40*/  FMUL R93, R93, R155.reuse ;  /* 0x0000009b5d5d7220 */ /* 0x080fe20000400000 */
[----:B------:R-:W-:Y:S01]  /*8a50*/  SHF.L.U64.HI R9, R6, 0x4, R7 ;  /* 0x0000000406097819 */ /* 0x000fe20000010207 */
[----:B------:R-:W-:Y:S01]  /*8a60*/  @P1 STG.E.U16 desc[UR36][R4.64], R88 ;  /* 0x0000005804001986 */ /* 0x000fe2000c101524 */
[----:B------:R-:W-:Y:S01]  /*8a70*/  IADD3 R12, P5, R11, R4, RZ ;  /* 0x000000040b0c7210 */ /* 0x000fe20007fbe0ff */
[-C--:B------:R-:W-:Y:S01]  /*8a80*/  FMUL R94, R94, R155.reuse ;  /* 0x0000009b5e5e7220 */ /* 0x080fe20000400000 */
[----:B------:R-:W-:Y:S01]  /*8a90*/  ISETP.GT.AND P1, PT, R0, 0x1, P0 ;  /* 0x000000010000780c */ /* 0x000fe20000724270 */
[----:B------:R-:W-:Y:S01]  /*8aa0*/  FMUL R95, R95, R155 ;  /* 0x0000009b5f5f7220 */ /* 0x000fe20000400000 */
[----:B------:R-:W-:Y:S01]  /*8ab0*/  F2FP.BF16.F32.PACK_AB R89, RZ, R89 ;  /* 0x00000059ff59723e */ /* 0x000fe200000010ff */
[----:B------:R-:W-:Y:S01]  /*8ac0*/  IMAD.X R13, R9, 0x1, R5, P5 ;  /* 0x00000001090d7824 */ /* 0x000fe200028e0605 */
[----:B------:R-:W-:Y:S01]  /*8ad0*/  F2FP.BF16.F32.PACK_AB R90, RZ, R90 ;  /* 0x0000005aff5a723e */ /* 0x000fe200000010ff */
[----:B------:R-:W-:Y:S01]  /*8ae0*/  FMUL R96, R96, R155 ;  /* 0x0000009b60607220 */ /* 0x000fe20000400000 */
[----:B------:R-:W-:Y:S01]  /*8af0*/  F2FP.BF16.F32.PACK_AB R91, RZ, R91 ;  /* 0x0000005bff5b723e */ /* 0x000fe200000010ff */
[----:B------:R-:W-:Y:S01]  /*8b00*/  @P2 STG.E.U16 desc[UR36][R4.64+0x2], R89 ;  /* 0x0000025904002986 */ /* 0x000fe2000c101524 */
[C---:B------:R-:W-:Y:S01]  /*8b10*/  ISETP.GT.AND P5, PT, R0.reuse, 0x9, P3 ;  /* 0x000000090000780c */ /* 0x040fe20001fa4270 */
[-C--:B------:R-:W-:Y:S01]  /*8b20*/  FMUL R97, R97, R155.reuse ;  /* 0x0000009b61617220 */ /* 0x080fe20000400000 */
[C---:B------:R-:W-:Y:S01]  /*8b30*/  ISETP.GT.AND P2, PT, R0.reuse, 0x8, P0 ;  /* 0x000000080000780c */ /* 0x040fe20000744270 */
[----:B------:R-:W-:Y:S01]  /*8b40*/  @P4 STG.E.U16 desc[UR36][R12.64], R90 ;  /* 0x0000005a0c004986 */ /* 0x000fe2000c101524 */
[----:B------:R-:W-:Y:S01]  /*8b50*/  ISETP.GT.AND P4, PT, R0, 0x8, P3 ;  /* 0x000000080000780c */ /* 0x000fe20001f84270 */
[-C--:B------:R-:W-:Y:S01]  /*8b60*/  FMUL R98, R98, R155.reuse ;  /* 0x0000009b62627220 */ /* 0x080fe20000400000 */
[----:B------:R-:W-:Y:S01]  /*8b70*/  F2FP.BF16.F32.PACK_AB R92, RZ, R92 ;  /* 0x0000005cff5c723e */ /* 0x000fe200000010ff */
[----:B------:R-:W-:Y:S01]  /*8b80*/  @P1 STG.E.U16 desc[UR36][R12.64+0x2], R91 ;  /* 0x0000025b0c001986 */ /* 0x000fe2000c101524 */
[----:B------:R-:W-:Y:S01]  /*8b90*/  ISETP.GT.AND P1, PT, R0, 0x9, P0 ;  /* 0x000000090000780c */ /* 0x000fe20000724270 */
[----:B------:R-:W-:Y:S01]  /*8ba0*/  FMUL R99, R99, R155 ;  /* 0x0000009b63637220 */ /* 0x000fe20000400000 */
[----:B------:R-:W-:Y:S01]  /*8bb0*/  F2FP.BF16.F32.PACK_AB R93, RZ, R93 ;  /* 0x0000005dff5d723e */ /* 0x000fe200000010ff */
[-C--:B------:R-:W-:Y:S01]  /*8bc0*/  FMUL R100, R100, R155.reuse ;  /* 0x0000009b64647220 */ /* 0x080fe20000400000 */
[----:B------:R-:W-:Y:S01]  /*8bd0*/  F2FP.BF16.F32.PACK_AB R94, RZ, R94 ;  /* 0x0000005eff5e723e */ /* 0x000fe200000010ff */
[----:B------:R-:W-:Y:S01]  /*8be0*/  FMUL R101, R101, R155 ;  /* 0x0000009b65657220 */ /* 0x000fe20000400000 */
[----:B------:R-:W-:Y:S01]  /*8bf0*/  F2FP.BF16.F32.PACK_AB R95, RZ, R95 ;  /* 0x0000005fff5f723e */ /* 0x000fe200000010ff */
[-C--:B------:R-:W-:Y:S01]  /*8c00*/  FMUL R102, R102, R155.reuse ;  /* 0x0000009b66667220 */ /* 0x080fe20000400000 */
[----:B------:R-:W-:Y:S01]  /*8c10*/  F2FP.BF16.F32.PACK_AB R96, RZ, R96 ;  /* 0x00000060ff60723e */ /* 0x000fe200000010ff */
[----:B------:R-:W-:Y:S01]  /*8c20*/  @P4 STG.E.U16 desc[UR36][R4.64+0x10], R92 ;  /* 0x0000105c04004986 */ /* 0x000fe2000c101524 */
[C---:B------:R-:W-:Y:S01]  /*8c30*/  ISETP.GT.AND P4, PT, R0.reuse, 0x10, P3 ;  /* 0x000000100000780c */ /* 0x040fe20001f84270 */
[----:B------:R-:W-:Y:S01]  /*8c40*/  FMUL R103, R103, R155 ;  /* 0x0000009b67677220 */ /* 0x000fe20000400000 */
[----:B------:R-:W-:Y:S01]  /*8c50*/  F2FP.BF16.F32.PACK_AB R97, RZ, R97 ;  /* 0x00000061ff61723e */ /* 0x000fe200000010ff */
[----:B------:R-:W-:Y:S01]  /*8c60*/  @P5 STG.E.U16 desc[UR36][R4.64+0x12], R93 ;  /* 0x0000125d04005986 */ /* 0x000fe2000c101524 */
[----:B------:R-:W-:Y:S01]  /*8c70*/  ISETP.GT.AND P5, PT, R0, 0x11, P0 ;  /* 0x000000110000780c */ /* 0x000fe200007a4270 */
        /* <DEDUP_REMOVED lines=74> */
[----:B------:R-:W-:Y:S01]  /*9120*/  FMUL R125, R125, R155 ;  /* 0x0000009b7d7d7220 */ /* 0x000fe20000400000 */
[----:B------:R-:W-:Y:S01]  /*9130*/  F2FP.BF16.F32.PACK_AB R119, RZ, R119 ;  /* 0x00000077ff77723e */ /* 0x000fe200000010ff */
[-C--:B------:R-:W-:Y:S01]  /*9140*/  FMUL R126, R126, R155.reuse ;  /* 0x0000009b7e7e7220 */ /* 0x080fe20000400000 */
[----:B------:R-:W-:Y:S01]  /*9150*/  F2FP.BF16.F32.PACK_AB R120, RZ, R120 ;  /* 0x00000078ff78723e */ /* 0x000fe200000010ff */
        /* <DEDUP_REMOVED lines=91> */
[----:B------:R-:W-:Y:S01]  /*9710*/  SHF.L.U64.HI R21, R6, 0x8, R7 ;  /* 0x0000000806157819 */ /* 0x000fe20000010207 */
[----:B------:R-:W-:Y:S01]  /*9720*/  @P5 STG.E.U16 desc[UR36][R12.64+0xa0], R130 ;  /* 0x0000a0820c005986 */ /* 0x000fe2000c101524 */
[----:B------:R-:W-:Y:S01]  /*9730*/  ISETP.GT.AND P5, PT, R0, 0x58, P0 ;  /* 0x000000580000780c */ /* 0x000fe200007a4270 */
[-C--:B------:R-:W-:Y:S01]  /*9740*/  FMUL R24, R24, R155.reuse ;  /* 0x0000009b18187220 */ /* 0x080fe20000400000 */
[----:B------:R-:W-:Y:S01]  /*9750*/  SHF.L.U32 R23, R6, 0x8, RZ ;  /* 0x0000000806177819 */ /* 0x000fe200000006ff */
        /* <DEDUP_REMOVED lines=24> */
[----:B------:R-:W-:Y:S01]  /*98e0*/  FMUL R32, R32, R155 ;  /* 0x0000009b20207220 */ /* 0x000fe20000400000 */
[----:B------:R-:W-:Y:S01]  /*98f0*/  F2FP.BF16.F32.PACK_AB R25, RZ, R25 ;  /* 0x00000019ff19723e */ /* 0x000fe200000010ff */
[-C--:B------:R-:W-:Y:S01]  /*9900*/  FMUL R33, R33, R155.reuse ;  /* 0x0000009b21217220 */ /* 0x080fe20000400000 */
        /* <DEDUP_REMOVED lines=25> */
[----:B------:R-:W-:Y:S01]  /*9aa0*/  @P2 STG.E.U16 desc[UR36][R12.64+0xd0], R142 ;  /* 0x0000d08e0c002986 */ /* 0x000fe2000c101524 */
[----:B------:R-:W-:Y:S01]  /*9ab0*/  F2FP.BF16.F32.PACK_AB R33, RZ, R33 ;  /* 0x00000021ff21723e */ /* 0x000fe200000010ff */
[-C--:B------:R-:W-:Y:S01]  /*9ac0*/  FMUL R41, R41, R155.reuse ;  /* 0x0000009b29297220 */ /* 0x080fe20000400000 */
[----:B------:R-:W-:Y:S01]  /*9ad0*/  F2FP.BF16.F32.PACK_AB R34, RZ, R34 ;  /* 0x00000022ff22723e */ /* 0x000fe200000010ff */
[----:B------:R-:W-:Y:S01]  /*9ae0*/  FMUL R42, R42, R155 ;  /* 0x0000009b2a2a7220 */ /* 0x000fe20000400000 */
[----:B------:R-:W-:Y:S01]  /*9af0*/  F2FP.BF16.F32.PACK_AB R35, RZ, R35 ;  /* 0x00000023ff23723e */ /* 0x000fe200000010ff */
[----:B------:R-:W-:Y:S01]  /*9b00*/  @P4 STG.E.U16 desc[UR36][R12.64+0xd2], R143 ;  /* 0x0000d28f0c004986 */ /* 0x000fe2000c101524 */
[C---:B------:R-:W-:Y:S01]  /*9b10*/  ISETP.GT.AND P4, PT, R0.reuse, 0x71, P0 ;  /* 0x000000710000780c */ /* 0x040fe20000784270 */
[-C--:B------:R-:W-:Y:S01]  /*9b20*/  FMUL R43, R43, R155.reuse ;  /* 0x0000009b2b2b7220 */ /* 0x080fe20000400000 */
[----:B------:R-:W-:Y:S01]  /*9b30*/  F2FP.BF16.F32.PACK_AB R36, RZ, R36 ;  /* 0x00000024ff24723e */ /* 0x000fe200000010ff */
[----:B------:R-:W-:Y:S01]  /*9b40*/  @P5 STG.E.U16 desc[UR36][R4.64+0xe0], R144 ;  /* 0x0000e09004005986 */ /* 0x000fe2000c101524 */
[----:B------:R-:W-:Y:S01]  /*9b50*/  ISETP.GT.AND P5, PT, R0, 0x70, P0 ;  /* 0x000000700000780c */ /* 0x000fe200007a4270 */
[----:B------:R-:W-:Y:S01]  /*9b60*/  FMUL R44, R44, R155 ;  /* 0x0000009b2c2c7220 */ /* 0x000fe20000400000 */
[----:B------:R-:W-:Y:S01]  /*9b70*/  F2FP.BF16.F32.PACK_AB R37, RZ, R37 ;  /* 0x00000025ff25723e */ /* 0x000fe200000010ff */
[----:B------:R-:W-:Y:S01]  /*9b80*/  @P1 STG.E.U16 desc[UR36][R4.64+0xe2], R145 ;  /* 0x0000e29104001986 */ /* 0x000fe2000c101524 */
[----:B------:R-:W-:Y:S01]  /*9b90*/  IADD3 R14, P1, P2, R11, R4, R23 ;  /* 0x000000040b0e7210 */ /* 0x000fe20007a3e017 */
[-C--:B------:R-:W-:Y:S01]  /*9ba0*/  FMUL R45, R45, R155.reuse ;  /* 0x0000009b2d2d7220 */ /* 0x080fe20000400000 */
[----:B------:R-:W-:Y:S01]  /*9bb0*/  F2FP.BF16.F32.PACK_AB R38, RZ, R38 ;  /* 0x00000026ff26723e */ /* 0x000fe200000010ff */
[----:B------:R-:W-:Y:S01]  /*9bc0*/  FMUL R46, R46, R155 ;  /* 0x0000009b2e2e7220 */ /* 0x000fe20000400000 */
[----:B------:R-:W-:Y:S01]  /*9bd0*/  IADD3.X R15, R9, R5, R21, P1, P2 ;  /* 0x00000005090f7210 */ /* 0x000fe20000fe4415 */
[-C--:B------:R-:W-:Y:S01]  /*9be0*/  FMUL R47, R47, R155.reuse ;  /* 0x0000009b2f2f7220 */ /* 0x080fe20000400000 */
[C---:B------:R-:W-:Y:S01]  /*9bf0*/  ISETP.GT.AND P1, PT, R3.reuse, 0x80, PT ;  /* 0x000000800300780c */ /* 0x040fe20003f24270 */
[----:B------:R-:W-:Y:S01]  /*9c00*/  FMUL R48, R48, R155 ;  /* 0x0000009b30307220 */ /* 0x000fe20000400000 */
[----:B------:R-:W-:Y:S01]  /*9c10*/  ISETP.GT.AND P2, PT, R3, 0x88, PT ;  /* 0x000000880300780c */ /* 0x000fe20003f44270 */
[----:B------:R-:W-:Y:S01]  /*9c20*/  @P5 IMAD.MOV.U32 R6, RZ, RZ, R12 ;  /* 0x000000ffff065224 */ /* 0x000fe200078e000c */
[----:B------:R-:W-:Y:S01]  /*9c30*/  F2FP.BF16.F32.PACK_AB R39, RZ, R39 ;  /* 0x00000027ff27723e */ /* 0x000fe200000010ff */
[----:B------:R-:W-:Y:S01]  /*9c40*/  @P5 IMAD.MOV.U32 R7, RZ, RZ, R13 ;  /* 0x000000ffff075224 */ /* 0x000fe200078e000d */
[----:B------:R-:W-:Y:S01]  /*9c50*/  F2FP.BF16.F32.PACK_AB R40, RZ, R40 ;  /* 0x00000028ff28723e */ /* 0x000fe200000010ff */
[----:B------:R-:W-:Y:S01]  /*9c60*/  FMUL R49, R49, R155 ;  /* 0x0000009b31317220 */ /* 0x000fe20000400000 */
[----:B------:R-:W-:Y:S01]  /*9c70*/  F2FP.BF16.F32.PACK_AB R41, RZ, R41 ;  /* 0x00000029ff29723e */ /* 0x000fe200000010ff */
[-C--:B------:R-:W-:Y:S01]  /*9c80*/  FMUL R50, R50, R155.reuse ;  /* 0x0000009b32327220 */ /* 0x080fe20000400000 */
[----:B------:R0:W-:Y:S01]  /*9c90*/  @P5 STG.E.U16 desc[UR36][R6.64+0xe0], R146 ;  /* 0x0000e09206005986 */ /* 0x0001e2000c101524 */
[C---:B------:R-:W-:Y:S01]  /*9ca0*/  ISETP.GT.AND P5, PT, R0.reuse, 0x78, P3 ;  /* 0x000000780000780c */ /* 0x040fe20001fa4270 */
[-C--:B------:R-:W-:Y:S01]  /*9cb0*/  FMUL R51, R51, R155.reuse ;  /* 0x0000009b33337220 */ /* 0x080fe20000400000 */
[C---:B------:R-:W-:Y:S01]  /*9cc0*/  ISETP.GT.AND P3, PT, R0.reuse, 0x79, P3 ;  /* 0x000000790000780c */ /* 0x040fe20001f64270 */
[----:B------:R-:W-:Y:S01]  /*9cd0*/  @P4 STG.E.U16 desc[UR36][R12.64+0xe2], R147 ;  /* 0x0000e2930c004986 */ /* 0x000fe2000c101524 */
[----:B------:R-:W-:Y:S01]  /*9ce0*/  ISETP.GT.AND P4, PT, R0, 0x78, P0 ;  /* 0x000000780000780c */ /* 0x000fe20000784270 */
[-C--:B------:R-:W-:Y:S01]  /*9cf0*/  FMUL R52, R52, R155.reuse ;  /* 0x0000009b34347220 */ /* 0x080fe20000400000 */
[----:B------:R-:W-:Y:S01]  /*9d00*/  ISETP.GT.AND P0, PT, R0, 0x79, P0 ;  /* 0x000000790000780c */ /* 0x000fe20000704270 */
[-C--:B------:R-:W-:Y:S01]  /*9d10*/  FMUL R53, R53, R155.reuse ;  /* 0x0000009b35357220 */ /* 0x080fe20000400000 */
[----:B------:R-:W-:Y:S01]  /*9d20*/  F2FP.BF16.F32.PACK_AB R42, RZ, R42 ;  /* 0x0000002aff2a723e */ /* 0x000fe200000010ff */
[----:B------:R-:W-:Y:S01]  /*9d30*/  FMUL R54, R54, R155 ;  /* 0x0000009b36367220 */ /* 0x000fe20000400000 */
[----:B------:R-:W-:Y:S01]  /*9d40*/  F2FP.BF16.F32.PACK_AB R43, RZ, R43 ;  /* 0x0000002bff2b723e */ /* 0x000fe200000010ff */
[-C--:B------:R-:W-:Y:S01]  /*9d50*/  FMUL R55, R55, R155.reuse ;  /* 0x0000009b37377220 */ /* 0x080fe20000400000 */
[----:B------:R-:W-:Y:S01]  /*9d60*/  F2FP.BF16.F32.PACK_AB R44, RZ, R44 ;  /* 0x0000002cff2c723e */ /* 0x000fe200000010ff */
[----:B------:R-:W-:Y:S01]  /*9d70*/  @P5 STG.E.U16 desc[UR36][R4.64+0xf0], R148 ;  /* 0x0000f09404005986 */ /* 0x000fe2000c101524 */
[----:B0-----:R-:W-:Y:S01]  /*9d80*/  IADD3 R6, P5, R23, R4, RZ ;  /* 0x0000000417067210 */ /* 0x001fe20007fbe0ff */
[----:B------:R-:W-:Y:S01]  /*9d90*/  FMUL R56, R56, R155 ;  /* 0x0000009b38387220 */ /* 0x000fe20000400000 */
[----:B------:R-:W-:Y:S01]  /*9da0*/  F2FP.BF16.F32.PACK_AB R45, RZ, R45 ;  /* 0x0000002dff2d723e */ /* 0x000fe200000010ff */
[----:B------:R0:W-:Y:S01]  /*9db0*/  @P3 STG.E.U16 desc[UR36][R4.64+0xf2], R149 ;  /* 0x0000f29504003986 */ /* 0x0001e2000c101524 */
[C---:B------:R-:W-:Y:S01]  /*9dc0*/  ISETP.GT.AND P3, PT, R0.reuse, RZ, P1 ;  /* 0x000000ff0000720c */ /* 0x040fe20000f64270 */
[----:B------:R-:W-:Y:S01]  /*9dd0*/  IMAD.X R7, R21, 0x1, R5, P5 ;  /* 0x0000000115077824 */ /* 0x000fe200028e0605 */
[C---:B------:R-:W-:Y:S01]  /*9de0*/  ISETP.GT.AND P5, PT, R0.reuse, RZ, P2 ;  /* 0x000000ff0000720c */ /* 0x040fe200017a4270 */
        /* <DEDUP_REMOVED lines=11> */
[CC--:B0-----:R-:W-:Y:S01]  /*9ea0*/  IADD3 R4, P3, R11.reuse, R6.reuse, RZ ;  /* 0x000000060b047210 */ /* 0x0c1fe20007f7e0ff */
[----:B------:R-:W-:Y:S01]  /*9eb0*/  FMUL R60, R60, R155 ;  /* 0x0000009b3c3c7220 */ /* 0x000fe20000400000 */
[----:B------:R-:W-:Y:S01]  /*9ec0*/  F2FP.BF16.F32.PACK_AB R49, RZ, R49 ;  /* 0x00000031ff31723e */ /* 0x000fe200000010ff */
[----:B------:R-:W-:Y:S01]  /*9ed0*/  @P4 STG.E.U16 desc[UR36][R6.64+0x2], R25 ;  /* 0x0000021906004986 */ /* 0x000fe2000c101524 */
[----:B------:R-:W-:Y:S01]  /*9ee0*/  IADD3 R10, P4, R11, R6, RZ ;  /* 0x000000060b0a7210 */ /* 0x000fe20007f9e0ff */
[--C-:B------:R-:W-:Y:S01]  /*9ef0*/  IMAD.X R5, R9, 0x1, R7.reuse, P3 ;  /* 0x0000000109057824 */ /* 0x100fe200018e0607 */
[C---:B------:R-:W-:Y:S01]  /*9f00*/  ISETP.GT.AND P3, PT, R0.reuse, 0x9, P2 ;  /* 0x000000090000780c */ /* 0x040fe20001764270 */
[-C--:B------:R-:W-:Y:S01]  /*9f10*/  FMUL R61, R61, R155.reuse ;  /* 0x0000009b3d3d7220 */ /* 0x080fe20000400000 */
[----:B------:R-:W-:Y:S01]  /*9f20*/  F2FP.BF16.F32.PACK_AB R50, RZ, R50 ;  /* 0x00000032ff32723e */ /* 0x000fe200000010ff */
[----:B------:R-:W-:Y:S01]  /*9f30*/  IMAD.X R11, R9, 0x1, R7, P4 ;  /* 0x00000001090b7824 */ /* 0x000fe200020e0607 */
[----:B------:R-:W-:Y:S01]  /*9f40*/  ISETP.GT.AND P4, PT, R0, 0x8, P1 ;  /* 0x000000080000780c */ /* 0x000fe20000f84270 */
[----:B------:R-:W-:Y:S01]  /*9f50*/  FMUL R62, R62, R155 ;  /* 0x0000009b3e3e7220 */ /* 0x000fe20000400000 */
[----:B------:R-:W-:Y:S01]  /*9f60*/  F2FP.BF16.F32.PACK_AB R51, RZ, R51 ;  /* 0x00000033ff33723e */ /* 0x000fe200000010ff */
[-C--:B------:R-:W-:Y:S01]  /*9f70*/  FMUL R63, R63, R155.reuse ;  /* 0x0000009b3f3f7220 */ /* 0x080fe20000400000 */
        /* <DEDUP_REMOVED lines=13> */
[-C--:B------:R-:W-:Y:S01]  /*a050*/  FMUL R68, R68, R155.reuse ;  /* 0x0000009b44447220 */ /* 0x080fe20000400000 */
[----:B------:R-:W-:Y:S01]  /*a060*/  @P5 STG.E.U16 desc[UR36][R6.64+0x12], R29 ;  /* 0x0000121d06005986 */ /* 0x000fe2000c101524 */
[C---:B------:R-:W-:Y:S01]  /*a070*/  ISETP.GT.AND P5, PT, R0.reuse, 0x11, P1 ;  /* 0x000000110000780c */ /* 0x040fe20000fa4270 */
[----:B------:R-:W-:Y:S01]  /*a080*/  FMUL R69, R69, R155 ;  /* 0x0000009b45457220 */ /* 0x000fe20000400000 */
[----:B------:R-:W-:Y:S01]  /*a090*/  F2FP.BF16.F32.PACK_AB R55, RZ, R55 ;  /* 0x00000037ff37723e */ /* 0x000fe200000010ff */
[----:B------:R0:W-:Y:S01]  /*a0a0*/  @P0 STG.E.U16 desc[UR36][R4.64+0x10], R30 ;  /* 0x0000101e04000986 */ /* 0x0001e2000c101524 */
        /* <DEDUP_REMOVED lines=12> */
[----:B------:R-:W-:Y:S01]  /*a170*/  ISETP.GT.AND P5, PT, R0, 0x19, P1 ;  /* 0x000000190000780c */ /* 0x000fe20000fa4270 */
[--C-:B0-----:R-:W-:Y:S01]  /*a180*/  @P0 IMAD.MOV.U32 R4, RZ, RZ, R14.reuse ;  /* 0x000000ffff040224 */ /* 0x101fe200078e000e */
[----:B------:R-:W-:Y:S01]  /*a190*/  F2FP.BF16.F32.PACK_AB R59, RZ, R59 ;  /* 0x0000003bff3b723e */ /* 0x000fe200000010ff */
[--C-:B------:R-:W-:Y:S01]  /*a1a0*/  @P0 IMAD.MOV.U32 R5, RZ, RZ, R15.reuse ;  /* 0x000000ffff050224 */ /* 0x100fe200078e000f */
[----:B------:R-:W-:Y:S01]  /*a1b0*/  F2FP.BF16.F32.PACK_AB R60, RZ, R60 ;  /* 0x0000003cff3c723e */ /* 0x000fe200000010ff */
[----:B------:R-:W-:Y:S01]  /*a1c0*/  FMUL R73, R73, R155 ;  /* 0x0000009b49497220 */ /* 0x000fe20000400000 */
[----:B------:R-:W-:Y:S01]  /*a1d0*/  F2FP.BF16.F32.PACK_AB R61, RZ, R61 ;  /* 0x0000003dff3d723e */ /* 0x000fe200000010ff */
[-C--:B------:R-:W-:Y:S01]  /*a1e0*/  FMUL R74, R74, R155.reuse ;  /* 0x0000009b4a4a7220 */ /* 0x080fe20000400000 */
[----:B------:R0:W-:Y:S01]  /*a1f0*/  @P0 STG.E.U16 desc[UR36][R4.64+0x20], R34 ;  /* 0x0000202204000986 */ /* 0x0001e2000c101524 */
        /* <DEDUP_REMOVED lines=9> */
[----:B------:R-:W-:Y:S01]  /*a290*/  FMUL R79, R79, R155 ;  /* 0x0000009b4f4f7220 */ /* 0x000fe20000400000 */
[----:B------:R-:W-:Y:S01]  /*a2a0*/  F2FP.BF16.F32.PACK_AB R66, RZ, R66 ;  /* 0x00000042ff42723e */ /* 0x000fe200000010ff */
[--C-:B0-----:R-:W-:Y:S01]  /*a2b0*/  @P3 IMAD.MOV.U32 R4, RZ, RZ, R14.reuse ;  /* 0x000000ffff043224 */ /* 0x101fe200078e000e */
[----:B------:R-:W-:Y:S01]  /*a2c0*/  F2FP.BF16.F32.PACK_AB R67, RZ, R67 ;  /* 0x00000043ff43723e */ /* 0x000fe200000010ff */
[----:B------:R-:W-:Y:S01]  /*a2d0*/  @P3 IMAD.MOV.U32 R5, RZ, RZ, R15 ;  /* 0x000000ffff053224 */ /* 0x000fe200078e000f */
        /* <DEDUP_REMOVED lines=16> */
[----:B0-----:R-:W-:Y:S01]  /*a3e0*/  @P0 IMAD.MOV.U32 R4, RZ, RZ, R14 ;  /* 0x000000ffff040224 */ /* 0x001fe200078e000e */
[----:B------:R-:W-:Y:S01]  /*a3f0*/  @P0 MOV R5, R15 ;  /* 0x0000000f00050202 */ /* 0x000fe20000000f00 */
[----:B------:R-:W-:Y:S01]  /*a400*/  FMUL R85, R85, R155 ;  /* 0x0000009b55557220 */ /* 0x000fe20000400000 */
[----:B------:R-:W-:Y:S01]  /*a410*/  F2FP.BF16.F32.PACK_AB R73, RZ, R73 ;  /* 0x00000049ff49723e */ /* 0x000fe200000010ff */
[-C--:B------:R-:W-:Y:S01]  /*a420*/  FMUL R86, R86, R155.reuse ;  /* 0x0000009b56567220 */ /* 0x080fe20000400000 */
[----:B------:R-:W-:Y:S01]  /*a430*/  F2FP.BF16.F32.PACK_AB R74, RZ, R74 ;  /* 0x0000004aff4a723e */ /* 0x000fe200000010ff */
[----:B------:R0:W-:Y:S01]  /*a440*/  @P0 STG.E.U16 desc[UR36][R4.64+0x30], R38 ;  /* 0x0000302604000986 */ /* 0x0001e2000c101524 */
[----:B------:R-:W-:Y:S01]  /*a450*/  ISETP.GT.AND P0, PT, R0, 0x20, P2 ;  /* 0x000000200000780c */ /* 0x000fe20001704270 */
[----:B------:R-:W-:Y:S01]  /*a460*/  FMUL R87, R87, R155 ;  /* 0x0000009b57577220 */ /* 0x000fe20000400000 */
[----:B------:R-:W-:-:S02]  /*a470*/  F2FP.BF16.F32.PACK_AB R75, RZ, R75 ;  /* 0x0000004bff4b723e */ /* 0x000fc400000010ff */
[----:B------:R-:W-:Y:S02]  /*a480*/  F2FP.BF16.F32.PACK_AB R76, RZ, R76 ;  /* 0x0000004cff4c723e */ /* 0x000fe400000010ff */
[----:B------:R-:W-:Y:S02]  /*a490*/  F2FP.BF16.F32.PACK_AB R77, RZ, R77 ;  /* 0x0000004dff4d723e */ /* 0x000fe400000010ff */
[----:B------:R-:W-:Y:S02]  /*a4a0*/  F2FP.BF16.F32.PACK_AB R78, RZ, R78 ;  /* 0x0000004eff4e723e */ /* 0x000fe400000010ff */
[----:B------:R-:W-:Y:S01]  /*a4b0*/  F2FP.BF16.F32.PACK_AB R79, RZ, R79 ;  /* 0x0000004fff4f723e */ /* 0x000fe200000010ff */
[----:B0-----:R-:W-:Y:S01]  /*a4c0*/  @P3 IMAD.MOV.U32 R4, RZ, RZ, R14 ;  /* 0x000000ffff043224 */ /* 0x001fe200078e000e */
[----:B------:R-:W-:Y:S01]  /*a4d0*/  F2FP.BF16.F32.PACK_AB R80, RZ, R80 ;  /* 0x00000050ff50723e */ /* 0x000fe200000010ff */
[----:B------:R-:W-:Y:S01]  /*a4e0*/  @P3 IMAD.MOV.U32 R5, RZ, RZ, R15 ;  /* 0x000000ffff053224 */ /* 0x000fe200078e000f */
[----:B------:R-:W-:-:S02]  /*a4f0*/  F2FP.BF16.F32.PACK_AB R81, RZ, R81 ;  /* 0x00000051ff51723e */ /* 0x000fc400000010ff */
[----:B------:R-:W-:Y:S02]  /*a500*/  F2FP.BF16.F32.PACK_AB R82, RZ, R82 ;  /* 0x00000052ff52723e */ /* 0x000fe400000010ff */
[----:B------:R0:W-:Y:S01]  /*a510*/  @P3 STG.E.U16 desc[UR36][R4.64+0x32], R39 ;  /* 0x0000322704003986 */ /* 0x0001e2000c101524 */
[C---:B------:R-:W-:Y:S02]  /*a520*/  ISETP.GT.AND P3, PT, R0.reuse, 0x21, P2 ;  /* 0x000000210000780c */ /* 0x040fe40001764270 */
[----:B------:R-:W-:Y:S01]  /*a530*/  F2FP.BF16.F32.PACK_AB R83, RZ, R83 ;  /* 0x00000053ff53723e */ /* 0x000fe200000010ff */
[----:B------:R-:W-:Y:S01]  /*a540*/  @P4 STG.E.U16 desc[UR36][R6.64+0x40], R40 ;  /* 0x0000402806004986 */ /* 0x000fe2000c101524 */
[C---:B------:R-:W-:Y:S02]  /*a550*/  ISETP.GT.AND P4, PT, R0.reuse, 0x28, P1 ;  /* 0x000000280000780c */ /* 0x040fe40000f84270 */
[----:B------:R-:W-:Y:S01]  /*a560*/  F2FP.BF16.F32.PACK_AB R84, RZ, R84 ;  /* 0x00000054ff54723e */ /* 0x000fe200000010ff */
[----:B------:R-:W-:Y:S01]  /*a570*/  @P5 STG.E.U16 desc[UR36][R6.64+0x42], R41 ;  /* 0x0000422906005986 */ /* 0x000fe2000c101524 */
[----:B------:R-:W-:-:S02]  /*a580*/  ISETP.GT.AND P5, PT, R0, 0x29, P1 ;  /* 0x000000290000780c */ /* 0x000fc40000fa4270 */
[----:B------:R-:W-:Y:S01]  /*a590*/  F2FP.BF16.F32.PACK_AB R85, RZ, R85 ;  /* 0x00000055ff55723e */ /* 0x000fe200000010ff */
[----:B0-----:R-:W-:Y:S01]  /*a5a0*/  @P0 IMAD.MOV.U32 R4, RZ, RZ, R14 ;  /* 0x000000ffff040224 */ /* 0x001fe200078e000e */
[----:B------:R-:W-:Y:S01]  /*a5b0*/  F2FP.BF16.F32.PACK_AB R86, RZ, R86 ;  /* 0x00000056ff56723e */ /* 0x000fe200000010ff */
[----:B------:R-:W-:Y:S01]  /*a5c0*/  @P0 IMAD.MOV.U32 R5, RZ, RZ, R15 ;  /* 0x000000ffff050224 */ /* 0x000fe200078e000f */
[----:B------:R-:W-:-:S04]  /*a5d0*/  F2FP.BF16.F32.PACK_AB R87, RZ, R87 ;  /* 0x00000057ff57723e */ /* 0x000fc800000010ff */
[----:B------:R0:W-:Y:S01]  /*a5e0*/  @P0 STG.E.U16 desc[UR36][R4.64+0x40], R42 ;  /* 0x0000402a04000986 */ /* 0x0001e2000c101524 */
[----:B------:R-:W-:Y:S01]  /*a5f0*/  ISETP.GT.AND P0, PT, R0, 0x28, P2 ;  /* 0x000000280000780c */ /* 0x000fe20001704270 */
[----:B0-----:R-:W-:Y:S02]  /*a600*/  @P3 IMAD.MOV.U32 R4, RZ, RZ, R14 ;  /* 0x000000ffff043224 */ /* 0x001fe400078e000e */
[----:B------:R-:W-:-:S05]  /*a610*/  @P3 IMAD.MOV.U32 R5, RZ, RZ, R15 ;  /* 0x000000ffff053224 */ /* 0x000fca00078e000f */
[----:B------:R0:W-:Y:S01]  /*a620*/  @P3 STG.E.U16 desc[UR36][R4.64+0x42], R43 ;  /* 0x0000422b04003986 */ /* 0x0001e2000c101524 */
[----:B------:R-:W-:-:S03]  /*a630*/  ISETP.GT.AND P3, PT, R0, 0x29, P2 ;  /* 0x000000290000780c */ /* 0x000fc60001764270 */
[----:B------:R-:W-:Y:S01]  /*a640*/  @P4 STG.E.U16 desc[UR36][R6.64+0x50], R44 ;  /* 0x0000502c06004986 */ /* 0x000fe2000c101524 */
[----:B------:R-:W-:-:S03]  /*a650*/  ISETP.GT.AND P4, PT, R0, 0x30, P1 ;  /* 0x000000300000780c */ /* 0x000fc60000f84270 */
[----:B------:R-:W-:Y:S01]  /*a660*/  @P5 STG.E.U16 desc[UR36][R6.64+0x52], R45 ;  /* 0x0000522d06005986 */ /* 0x000fe2000c101524 */
[----:B------:R-:W-:Y:S01]  /*a670*/  ISETP.GT.AND P5, PT, R0, 0x31, P1 ;  /* 0x000000310000780c */ /* 0x000fe20000fa4270 */
[----:B0-----:R-:W-:Y:S02]  /*a680*/  @P0 IMAD.MOV.U32 R4, RZ, RZ, R14 ;  /* 0x000000ffff040224 */ /* 0x001fe400078e000e */
[----:B------:R-:W-:-:S05]  /*a690*/  @P0 IMAD.MOV.U32 R5, RZ, RZ, R15 ;  /* 0x000000ffff050224 */ /* 0x000fca00078e000f */
        /* <DEDUP_REMOVED lines=9> */
[----:B------:R-:W-:Y:S02]  /*a730*/  ISETP.GT.AND P5, PT, R0, 0x39, P1 ;  /* 0x000000390000780c */ /* 0x000fe40000fa4270 */
[----:B0-----:R-:W-:Y:S01]  /*a740*/  @P0 MOV R4, R14 ;  /* 0x0000000e00040202 */ /* 0x001fe20000000f00 */
        /* <DEDUP_REMOVED lines=27> */
[----:B0-----:R-:W-:Y:S01]  /*a900*/  @P3 IMAD.MOV.U32 R4, RZ, RZ, R14 ;  /* 0x000000ffff043224 */ /* 0x001fe200078e000e */
[----:B------:R-:W-:-:S05]  /*a910*/  @P3 MOV R5, R15 ;  /* 0x0000000f00053202 */ /* 0x000fca0000000f00 */
        /* <DEDUP_REMOVED lines=33> */
[----:B------:R-:W-:Y:S02]  /*ab30*/  ISETP.GT.AND P0, PT, R0, 0x60, P2 ;  /* 0x000000600000780c */ /* 0x000fe40001704270 */
[----:B0-----:R-:W-:Y:S01]  /*ab40*/  @P3 MOV R4, R14 ;  /* 0x0000000e00043202 */ /* 0x001fe20000000f00 */
        /* <DEDUP_REMOVED lines=26> */
[C---:B------:R-:W-:Y:S02]  /*acf0*/  ISETP.GT.AND P3, PT, R0.reuse, 0x78, P1 ;  /* 0x000000780000780c */ /* 0x040fe40000f64270 */
[C---:B------:R-:W-:Y:S01]  /*ad00*/  ISETP.GT.AND P1, PT, R0.reuse, 0x79, P1 ;  /* 0x000000790000780c */ /* 0x040fe20000f24270 */
[----:B------:R-:W-:Y:S01]  /*ad10*/  @P4 STG.E.U16 desc[UR36][R6.64+0xe0], R80 ;  /* 0x0000e05006004986 */ /* 0x000fe2000c101524 */
[----:B------:R-:W-:-:S03]  /*ad20*/  ISETP.GT.AND P4, PT, R0, 0x71, P2 ;  /* 0x000000710000780c */ /* 0x000fc60001784270 */
[----:B------:R-:W-:Y:S01]  /*ad30*/  @P5 STG.E.U16 desc[UR36][R6.64+0xe2], R81 ;  /* 0x0000e25106005986 */ /* 0x000fe2000c101524 */
[C---:B------:R-:W-:Y:S02]  /*ad40*/  ISETP.GT.AND P5, PT, R0.reuse, 0x78, P2 ;  /* 0x000000780000780c */ /* 0x040fe400017a4270 */
[----:B------:R-:W-:Y:S01]  /*ad50*/  ISETP.GT.AND P2, PT, R0, 0x79, P2 ;  /* 0x000000790000780c */ /* 0x000fe20001744270 */
[----:B0-----:R-:W-:Y:S01]  /*ad60*/  @P0 IMAD.MOV.U32 R4, RZ, RZ, R14 ;  /* 0x000000ffff040224 */ /* 0x001fe200078e000e */
[----:B------:R-:W-:-:S05]  /*ad70*/  @P0 MOV R5, R15 ;  /* 0x0000000f00050202 */ /* 0x000fca0000000f00 */
[----:B------:R0:W-:Y:S02]  /*ad80*/  @P0 STG.E.U16 desc[UR36][R4.64+0xe0], R82 ;  /* 0x0000e05204000986 */ /* 0x0001e4000c101524 */
[----:B0-----:R-:W-:Y:S02]  /*ad90*/  @P4 IMAD.MOV.U32 R4, RZ, RZ, R14 ;  /* 0x000000ffff044224 */ /* 0x001fe400078e000e */
[----:B------:R-:W-:-:S05]  /*ada0*/  @P4 IMAD.MOV.U32 R5, RZ, RZ, R15 ;  /* 0x000000ffff054224 */ /* 0x000fca00078e000f */
[----:B------:R0:W-:Y:S04]  /*adb0*/  @P4 STG.E.U16 desc[UR36][R4.64+0xe2], R83 ;  /* 0x0000e25304004986 */ /* 0x0001e8000c101524 */
[----:B------:R1:W-:Y:S04]  /*adc0*/  @P3 STG.E.U16 desc[UR36][R6.64+0xf0], R84 ;  /* 0x0000f05406003986 */ /* 0x0003e8000c101524 */
[----:B------:R1:W-:Y:S01]  /*add0*/  @P1 STG.E.U16 desc[UR36][R6.64+0xf2], R85 ;  /* 0x0000f25506001986 */ /* 0x0003e2000c101524 */
[----:B0-----:R-:W-:Y:S02]  /*ade0*/  @P5 IMAD.MOV.U32 R4, RZ, RZ, R14 ;  /* 0x000000ffff045224 */ /* 0x001fe400078e000e */
[----:B------:R-:W-:-:S05]  /*adf0*/  @P5 IMAD.MOV.U32 R5, RZ, RZ, R15 ;  /* 0x000000ffff055224 */ /* 0x000fca00078e000f */
[----:B------:R1:W-:Y:S04]  /*ae00*/  @P5 STG.E.U16 desc[UR36][R4.64+0xf0], R86 ;  /* 0x0000f05604005986 */ /* 0x0003e8000c101524 */
[----:B------:R1:W-:Y:S02]  /*ae10*/  @P2 STG.E.U16 desc[UR36][R14.64+0xf2], R87 ;  /* 0x0000f2570e002986 */ /* 0x0003e4000c101524 */
.L_x_284:
[----:B------:R-:W-:Y:S05]  /*ae20*/  BSYNC B0 ;  /* 0x0000000000007941 */ /* 0x000fea0003800000 */
.L_x_32:
[----:B------:R-:W-:Y:S01]  /*ae30*/  ULDC UR4, c[0x0][0xc] ;  /* 0x0000030000047ab9 */ /* 0x000fe20000000800 */
[----:B------:R-:W-:Y:S01]  /*ae40*/  ULDC UR5, c[0x0][0x10] ;  /* 0x0000040000057ab9 */ /* 0x000fe20000000800 */
[----:B0-----:R-:W0:Y:S01]  /*ae50*/  LDC R3, c[0x0][0x14] ;  /* 0x00000500ff037b82 */ /* 0x001e220000000800 */
[----:B------:R-:W-:Y:S01]  /*ae60*/  UIMAD.WIDE.U32 UR4, UR4, UR5, URZ ;  /* 0x00000005040472a5 */ /* 0x000fe2000f8e003f */
[----:B------:R-:W-:Y:S01]  /*ae70*/  PRMT R0, RZ, 0x7610, R0 ;  /* 0x00007610ff007816 */ /* 0x000fe20000000000 */
[----:B-----5:R-:W-:Y:S02]  /*ae80*/  IMAD.MOV.U32 R154, RZ, RZ, -0x1 ;  /* 0xffffffffff9a7424 */ /* 0x020fe400078e00ff */
[----:B------:R-:W-:Y:S02]  /*ae90*/  IMAD.MOV.U32 R23, RZ, RZ, -0x1 ;  /* 0xffffffffff177424 */ /* 0x000fe400078e00ff */
[----:B0-----:R-:W-:-:S04]  /*aea0*/  IMAD.WIDE.U32 R16, R3, UR4, R16 ;  /* 0x0000000403107c25 */ /* 0x001fc8000f8e0010 */
[----:B------:R-:W-:Y:S01]  /*aeb0*/  IMAD R3, R3, UR5, RZ ;  /* 0x0000000503037c24 */ /* 0x000fe2000f8e02ff */
[----:B------:R-:W-:Y:S02]  /*aec0*/  ULDC.64 UR4, c[0x0][0x650] ;  /* 0x0001940000047ab9 */ /* 0x000fe40000000a00 */
[----:B------:R-:W-:Y:S01]  /*aed0*/  ISETP.GE.U32.AND P0, PT, R16, UR4, PT ;  /* 0x0000000410007c0c */ /* 0x000fe2000bf06070 */
[----:B------:R-:W-:-:S05]  /*aee0*/  IMAD.IADD R17, R17, 0x1, R3 ;  /* 0x0000000111117824 */ /* 0x000fca00078e0203 */
[----:B------:R-:W-:-:S13]  /*aef0*/  ISETP.GE.U32.AND.EX P0, PT, R17, UR5, PT, P0 ;  /* 0x0000000511007c0c */ /* 0x000fda000bf06100 */
[----:B------:R-:W-:Y:S05]  /*af00*/  @P0 BRA `(.L_x_285) ;  /* 0x0000000400640947 */ /* 0x000fea0003800000 */
[----:B------:R-:W0:Y:S01]  /*af10*/  S2R R12, SR_CTAID.X ;  /* 0x00000000000c7919 */ /* 0x000e220000002500 */
[----:B--2---:R-:W2:Y:S01]  /*af20*/  LDC.64 R10, c[0x0][0x628] ;  /* 0x00018a00ff0a7b82 */ /* 0x004ea20000000a00 */
[----:B------:R-:W-:Y:S01]  /*af30*/  ULDC UR4, c[0x0][0x150] ;  /* 0x0000540000047ab9 */ /* 0x000fe20000000800 */
[----:B------:R-:W-:Y:S01]  /*af40*/  IMAD.MOV.U32 R8, RZ, RZ, R16 ;  /* 0x000000ffff087224 */ /* 0x000fe200078e0010 */
[----:B------:R-:W0:Y:S01]  /*af50*/  S2R R24, SR_CTAID.Y ;  /* 0x0000000000187919 */ /* 0x000e220000002600 */
[----:B------:R-:W-:-:S04]  /*af60*/  IMAD.MOV.U32 R9, RZ, RZ, R17 ;  /* 0x000000ffff097224 */ /* 0x000fc800078e0011 */
[----:B------:R-:W3:Y:S08]  /*af70*/  LDC R21, c[0x0][0x144] ;  /* 0x00005100ff157b82 */ /* 0x000ef00000000800 */
[----:B------:R-:W3:Y:S08]  /*af80*/  LDC R0, c[0x0][0x630] ;  /* 0x00018c00ff007b82 */ /* 0x000ef00000000800 */
[----:B-1----:R-:W1:Y:S01]  /*af90*/  LDC.64 R14, c[0x0][0x620] ;  /* 0x00018800ff0e7b82 */ /* 0x002e620000000a00 */
[----:B--2---:R-:W-:-:S04]  /*afa0*/  ISETP.NE.U32.AND P0, PT, R10, RZ, PT ;  /* 0x000000ff0a00720c */ /* 0x004fc80003f05070 */
[----:B------:R-:W-:Y:S02]  /*afb0*/  ISETP.NE.AND.EX P0, PT, R11, RZ, PT, P0 ;  /* 0x000000ff0b00720c */ /* 0x000fe40003f05300 */
[----:B0-----:R-:W-:-:S05]  /*afc0*/  I2FP.F32.U32 R3, R12 ;  /* 0x0000000c00037245 */ /* 0x001fca0000201000 */
[----:B------:R-:W-:-:S04]  /*afd0*/  FMUL R3, R3, UR4 ;  /* 0x0000000403037c20 */ /* 0x000fc80008400000 */
[----:B------:R0:W2:Y:S02]  /*afe0*/  F2I.U32.TRUNC.NTZ R20, R3 ;  /* 0x0000000300147305 */ /* 0x0000a4000020f000 */
[----:B---3--:R-:W-:Y:S05]  /*aff0*/  @!P0 BRA `(.L_x_286) ;  /* 0x0000000000288947 */ /* 0x008fea0003800000 */
[----:B0-----:R-:W0:Y:S02]  /*b000*/  LDC R3, c[0x0][0x634] ;  /* 0x00018d00ff037b82 */ /* 0x001e240000000800 */
[----:B0-----:R-:W-:-:S05]  /*b010*/  IADD3 R3, P0, R16, R3, RZ ;  /* 0x0000000310037210 */ /* 0x001fca0007f1e0ff */
[----:B------:R-:W-:-:S04]  /*b020*/  IMAD.X R13, RZ, RZ, R17, P0 ;  /* 0x000000ffff0d7224 */ /* 0x000fc800000e0611 */
[----:B------:R-:W-:-:S04]  /*b030*/  IMAD.WIDE.U32 R4, R13, R10, RZ ;  /* 0x0000000a0d047225 */ /* 0x000fc800078e00ff */
[----:B------:R-:W-:-:S04]  /*b040*/  IMAD.WIDE.U32 R6, P0, R3, R11, R4 ;  /* 0x0000000b03067225 */ /* 0x000fc80007800004 */
[----:B------:R-:W-:Y:S01]  /*b050*/  IMAD.WIDE.U32 R4, R3, R10, RZ ;  /* 0x0000000a03047225 */ /* 0x000fe200078e00ff */
[----:B------:R-:W-:-:S03]  /*b060*/  IADD3.X R9, RZ, RZ, RZ, P0, !PT ;  /* 0x000000ffff097210 */ /* 0x000fc600007fe4ff */
[----:B------:R-:W-:Y:S01]  /*b070*/  IMAD.MOV.U32 R8, RZ, RZ, R7 ;  /* 0x000000ffff087224 */ /* 0x000fe200078e0007 */
[----:B------:R-:W-:-:S05]  /*b080*/  IADD3 RZ, P0, R5, R6, RZ ;  /* 0x0000000605ff7210 */ /* 0x000fca0007f1e0ff */
[----:B------:R-:W-:-:S08]  /*b090*/  IMAD.WIDE.U32.X R8, R13, R11, R8, P0 ;  /* 0x0000000b0d087225 */ /* 0x000fd000000e0408 */
.L_x_286:
[----:B------:R-:W3:Y:S01]  /*b0a0*/  LDC.64 R30, c[0x0][0x640] ;  /* 0x00019000ff1e7b82 */ /* 0x000ee20000000a00 */
[-CC-:B------:R-:W-:Y:S01]  /*b0b0*/  SHF.R.U64 R23, R8, R0.reuse, R9.reuse ;  /* 0x0000000008177219 */ /* 0x180fe20000001209 */
[----:B--2---:R-:W-:Y:S01]  /*b0c0*/  IMAD.MOV R20, RZ, RZ, -R20 ;  /* 0x000000ffff147224 */ /* 0x004fe200078e0a14 */
[----:B------:R-:W-:Y:S01]  /*b0d0*/  SHF.R.U32.HI R0, RZ, R0, R9 ;  /* 0x00000000ff007219 */ /* 0x000fe20000011609 */
[----:B------:R-:W-:Y:S01]  /*b0e0*/  ULDC UR4, c[0x0][0x154] ;  /* 0x0000550000047ab9 */ /* 0x000fe20000000800 */
[----:B0-----:R-:W-:Y:S01]  /*b0f0*/  IADD3 R3, P0, RZ, -R23, RZ ;  /* 0x80000017ff037210 */ /* 0x001fe20007f1e0ff */
[----:B------:R-:W-:Y:S02]  /*b100*/  IMAD R26, R21, R20, R12 ;  /* 0x00000014151a7224 */ /* 0x000fe400078e020c */
[----:B------:R-:W0:Y:S01]  /*b110*/  LDC R6, c[0x0][0x618] ;  /* 0x00018600ff067b82 */ /* 0x000e220000000800 */
[----:B------:R-:W-:Y:S02]  /*b120*/  IMAD.MOV.U32 R7, RZ, RZ, 0x1 ;  /* 0x00000001ff077424 */ /* 0x000fe400078e00ff */
[----:B------:R-:W-:-:S04]  /*b130*/  IMAD.X R5, RZ, RZ, ~R0, P0 ;  /* 0x000000ffff057224 */ /* 0x000fc800000e0e00 */
[-C--:B-1----:R-:W-:Y:S01]  /*b140*/  IMAD R0, R5, R14.reuse, RZ ;  /* 0x0000000e05007224 */ /* 0x082fe200078e02ff */
[----:B------:R-:W1:Y:S01]  /*b150*/  LDC R8, c[0x0][0x608] ;  /* 0x00018200ff087b82 */ /* 0x000e620000000800 */
[----:B------:R-:W-:-:S04]  /*b160*/  IMAD.WIDE.U32 R4, R3, R14, R16 ;  /* 0x0000000e03047225 */ /* 0x000fc800078e0010 */
[----:B------:R-:W-:Y:S01]  /*b170*/  IMAD R3, R3, R15, R0 ;  /* 0x0000000f03037224 */ /* 0x000fe200078e0200 */
[----:B------:R-:W-:Y:S02]  /*b180*/  I2FP.F32.U32 R0, R24 ;  /* 0x0000001800007245 */ /* 0x000fe40000201000 */
[----:B------:R-:W2:Y:S01]  /*b190*/  LDC R28, c[0x0][0x658] ;  /* 0x00019600ff1c7b82 */ /* 0x000ea20000000800 */
[----:B------:R-:W-:Y:S01]  /*b1a0*/  IMAD.IADD R3, R5, 0x1, R3 ;  /* 0x0000000105037824 */ /* 0x000fe200078e0203 */
[----:B---3--:R-:W-:Y:S01]  /*b1b0*/  ISETP.NE.U32.AND P0, PT, R30, RZ, PT ;  /* 0x000000ff1e00720c */ /* 0x008fe20003f05070 */
[----:B------:R-:W-:Y:S01]  /*b1c0*/  FMUL R0, R0, UR4 ;  /* 0x0000000400007c20 */ /* 0x000fe20008400000 */
[----:B------:R-:W-:Y:S02]  /*b1d0*/  IMAD.MOV.U32 R5, RZ, RZ, -0x1 ;  /* 0xffffffffff057424 */ /* 0x000fe400078e00ff */
[----:B------:R-:W-:Y:S01]  /*b1e0*/  ISETP.NE.AND.EX P0, PT, R31, RZ, PT, P0 ;  /* 0x000000ff1f00720c */ /* 0x000fe20003f05300 */
[----:B------:R3:W2:Y:S01]  /*b1f0*/  F2I.U32.TRUNC.NTZ R13, R0 ;  /* 0x00000000000d7305 */ /* 0x0006a2000020f000 */
[----:B------:R-:W3:Y:S01]  /*b200*/  LDC R15, c[0x0][0x148] ;  /* 0x00005200ff0f7b82 */ /* 0x000ee20000000800 */
[----:B0-----:R-:W-:-:S02]  /*b210*/  SHF.R.U64 R12, R4, R6, R3 ;  /* 0x00000006040c7219 */ /* 0x001fc40000001203 */
[----:B------:R-:W-:-:S05]  /*b220*/  SHF.R.U32.HI R3, RZ, R6, R3 ;  /* 0x00000006ff037219 */ /* 0x000fca0000011603 */
[----:B------:R-:W0:Y:S01]  /*b230*/  LDC R20, c[0x0][0x600] ;  /* 0x00018000ff147b82 */ /* 0x000e220000000800 */
[-CC-:B-1----:R-:W-:Y:S02]  /*b240*/  SHF.R.U64 R10, R12, R8.reuse, R3.reuse ;  /* 0x000000080c0a7219 */ /* 0x182fe40000001203 */
[----:B------:R-:W-:-:S05]  /*b250*/  SHF.R.U32.HI R3, RZ, R8, R3 ;  /* 0x00000008ff037219 */ /* 0x000fca0000011603 */
[----:B------:R-:W1:Y:S01]  /*b260*/  LDC R21, c[0x0][0x648] ;  /* 0x00019200ff157b82 */ /* 0x000e620000000800 */
[-C--:B--2---:R-:W-:Y:S02]  /*b270*/  SHF.L.U32 R4, R5, R28.reuse, RZ ;  /* 0x0000001c05047219 */ /* 0x084fe400000006ff */
[-CC-:B------:R-:W-:Y:S02]  /*b280*/  SHF.R.U64 R14, R10, R28.reuse, R3.reuse ;  /* 0x0000001c0a0e7219 */ /* 0x180fe40000001203 */
[----:B------:R-:W-:Y:S02]  /*b290*/  SHF.R.U32.HI R5, RZ, R28, R3 ;  /* 0x0000001cff057219 */ /* 0x000fe40000011603 */
[----:B------:R-:W-:Y:S01]  /*b2a0*/  LOP3.LUT R153, RZ, R4, RZ, 0x33, !PT ;  /* 0x00000004ff997212 */ /* 0x000fe200078e33ff */
[----:B------:R-:W2:Y:S01]  /*b2b0*/  LDC R25, c[0x0][0x638] ;  /* 0x00018e00ff197b82 */ /* 0x000ea20000000800 */
[----:B------:R-:W-:Y:S01]  /*b2c0*/  SHF.L.U32 R28, R7, R28, RZ ;  /* 0x0000001c071c7219 */ /* 0x000fe200000006ff */
[----:B------:R-:W-:-:S06]  /*b2d0*/  IMAD.MOV.U32 R4, RZ, RZ, R14 ;  /* 0x000000ffff047224 */ /* 0x000fcc00078e000e */
[----:B------:R-:W0:Y:S01]  /*b2e0*/  LDC R27, c[0x0][0x610] ;  /* 0x00018400ff1b7b82 */ /* 0x000e220000000800 */
[----:B------:R-:W-:Y:S05]  /*b2f0*/  @!P0 BRA `(.L_x_287) ;  /* 0x0000000000288947 */ /* 0x000fea0003800000 */
[----:B------:R-:W5:Y:S02]  /*b300*/  LDC R3, c[0x0][0x64c] ;  /* 0x00019300ff037b82 */ /* 0x000f640000000800 */
[----:B-----5:R-:W-:-:S05]  /*b310*/  IADD3 R3, P0, R14, R3, RZ ;  /* 0x000000030e037210 */ /* 0x020fca0007f1e0ff */
        /* <DEDUP_REMOVED lines=8> */
.L_x_287:
[----:B------:R-:W-:Y:S02]  /*b3a0*/  ISETP.NE.AND P0, PT, R2, 0x1, PT ;  /* 0x000000010200780c */ /* 0x000fe40003f05270 */
[----:B-1-3--:R-:W-:Y:S01]  /*b3b0*/  SHF.R.U64 R0, R4, R21, R5 ;  /* 0x0000001504007219 */ /* 0x00afe20000001205 */
[----:B0-----:R-:W-:Y:S01]  /*b3c0*/  VIADD R5, R20, 0xffffffff ;  /* 0xffffffff14057836 */ /* 0x001fe20000000000 */
[----:B------:R-:W-:Y:S02]  /*b3d0*/  LOP3.LUT R153, R10, R153, RZ, 0xc0, !PT ;  /* 0x000000990a997212 */ /* 0x000fe400078ec0ff */
[----:B------:R-:W-:Y:S01]  /*b3e0*/  IADD3 R13, -R13, RZ, RZ ;  /* 0x000000ff0d0d7210 */ /* 0x000fe20007ffe1ff */
[----:B------:R-:W-:Y:S01]  /*b3f0*/  IMAD.MOV R3, RZ, RZ, -R0 ;  /* 0x000000ffff037224 */ /* 0x000fe200078e0a00 */
[----:B------:R-:W-:Y:S01]  /*b400*/  LOP3.LUT R5, R12, R5, RZ, 0xc0, !PT ;  /* 0x000000050c057212 */ /* 0x000fe200078ec0ff */
[----:B------:R-:W-:Y:S02]  /*b410*/  IMAD R153, R28, R0, R153 ;  /* 0x000000001c997224 */ /* 0x000fe400078e0299 */
[----:B--2---:R-:W-:-:S02]  /*b420*/  IMAD R0, R3, R25, R14 ;  /* 0x0000001903007224 */ /* 0x004fc400078e020e */
[----:B------:R-:W-:Y:S02]  /*b430*/  @P0 IMAD R26, R15, R13, R24 ;  /* 0x0000000d0f1a0224 */ /* 0x000fe400078e0218 */
[----:B------:R-:W-:Y:S02]  /*b440*/  IMAD R4, R0, R20, R5 ;  /* 0x0000001400047224 */ /* 0x000fe400078e0205 */
[----:B------:R-:W-:Y:S02]  /*b450*/  IMAD R153, R153, R27, R26 ;  /* 0x0000001b99997224 */ /* 0x000fe400078e021a */
[----:B------:R-:W-:-:S03]  /*b460*/  IMAD.MOV.U32 R3, RZ, RZ, 0x1 ;  /* 0x00000001ff037424 */ /* 0x000fc600078e00ff */
[----:B------:R-:W-:Y:S02]  /*b470*/  SEL R154, R4, R153, !P0 ;  /* 0x00000099049a7207 */ /* 0x000fe40004000000 */
[----:B------:R-:W-:Y:S02]  /*b480*/  PRMT R0, R3, 0x7610, R0 ;  /* 0x0000761003007816 */ /* 0x000fe40000000000 */
[----:B------:R-:W-:-:S07]  /*b490*/  SEL R153, R153, R4, !P0 ;  /* 0x0000000499997207 */ /* 0x000fce0004000000 */
.L_x_285:
[----:B------:R-:W-:-:S13]  /*b4a0*/  LOP3.LUT P0, RZ, R0, 0xff, RZ, 0xc0, !PT ;  /* 0x000000ff00ff7812 */ /* 0x000fda000780c0ff */
[----:B------:R-:W-:Y:S05]  /*b4b0*/  @P0 BRA `(.L_x_288) ;  /* 0xffffff5c00400947 */ /* 0x000fea000383ffff */
[----:B------:R-:W-:Y:S05]  /*b4c0*/  EXIT ;  /* 0x000000000000794d */ /* 0x000fea0003800000 */
.L_x_7:
[----:B0-----:R-:W-:Y:S01]  /*b4d0*/  ULDC.64 UR4, c[0x0][0x650] ;  /* 0x0001940000047ab9 */ /* 0x001fe20000000a00 */
        /* <DEDUP_REMOVED lines=8> */
[----:B------:R-:W-:Y:S02]  /*b560*/  IMAD.MOV.U32 R12, RZ, RZ, R16 ;  /* 0x000000ffff0c7224 */ /* 0x000fe400078e0010 */
[----:B------:R-:W-:-:S05]  /*b570*/  IMAD.MOV.U32 R13, RZ, RZ, R17 ;  /* 0x000000ffff0d7224 */ /* 0x000fca00078e0011 */
        /* <DEDUP_REMOVED lines=15> */
.L_x_290:
[----:B------:R-:W0:Y:S01]  /*b670*/  LDC.64 R28, c[0x0][0x640] ;  /* 0x00019000ff1c7b82 */ /* 0x000e220000000a00 */
[-CC-:B------:R-:W-:Y:S01]  /*b680*/  SHF.R.U64 R22, R12, R6.reuse, R13.reuse ;  /* 0x000000060c167219 */ /* 0x180fe2000000120d */
[----:B------:R-:W-:Y:S01]  /*b690*/  IMAD.MOV.U32 R30, RZ, RZ, 0x1 ;  /* 0x00000001ff1e7424 */ /* 0x000fe200078e00ff */
[----:B------:R-:W-:Y:S02]  /*b6a0*/  SHF.R.U32.HI R6, RZ, R6, R13 ;  /* 0x00000006ff067219 */ /* 0x000fe4000001160d */
        /* <DEDUP_REMOVED lines=8> */
[----:B------:R-:W-:Y:S01]  /*b730*/  IMAD.IADD R9, R9, 0x1, R11 ;  /* 0x0000000109097824 */ /* 0x000fe200078e020b */
[----:B0-----:R-:W-:-:S04]  /*b740*/  ISETP.NE.U32.AND P0, PT, R28, RZ, PT ;  /* 0x000000ff1c00720c */ /* 0x001fc80003f05070 */
[----:B------:R-:W-:Y:S02]  /*b750*/  ISETP.NE.AND.EX P0, PT, R29, RZ, PT, P0 ;  /* 0x000000ff1d00720c */ /* 0x000fe40003f05300 */
[----:B------:R-:W0:Y:S01]  /*b760*/  LDC R20, c[0x0][0x600] ;  /* 0x00018000ff147b82 */ /* 0x000e220000000800 */
[-CC-:B-1----:R-:W-:Y:S01]  /*b770*/  SHF.R.U64 R14, R8, R10.reuse, R9.reuse ;  /* 0x0000000a080e7219 */ /* 0x182fe20000001209 */
[----:B------:R-:W-:Y:S01]  /*b780*/  IMAD.MOV.U32 R8, RZ, RZ, -0x1 ;  /* 0xffffffffff087424 */ /* 0x000fe200078e00ff */
[----:B------:R-:W-:-:S05]  /*b790*/  SHF.R.U32.HI R9, RZ, R10, R9 ;  /* 0x0000000aff097219 */ /* 0x000fca0000011609 */
[----:B------:R-:W1:Y:S01]  /*b7a0*/  LDC R26, c[0x0][0x648] ;  /* 0x00019200ff1a7b82 */ /* 0x000e620000000800 */
[-CC-:B--2---:R-:W-:Y:S02]  /*b7b0*/  SHF.R.U64 R21, R14, R12.reuse, R9.reuse ;  /* 0x0000000c0e157219 */ /* 0x184fe40000001209 */
[----:B------:R-:W-:-:S05]  /*b7c0*/  SHF.R.U32.HI R6, RZ, R12, R9 ;  /* 0x0000000cff067219 */ /* 0x000fca0000011609 */
[----:B------:R-:W2:Y:S01]  /*b7d0*/  LDC R27, c[0x0][0x638] ;  /* 0x00018e00ff1b7b82 */ /* 0x000ea20000000800 */
[-C--:B---3--:R-:W-:Y:S02]  /*b7e0*/  SHF.L.U32 R8, R8, R25.reuse, RZ ;  /* 0x0000001908087219 */ /* 0x088fe400000006ff */
[-CC-:B------:R-:W-:Y:S02]  /*b7f0*/  SHF.R.U64 R23, R21, R25.reuse, R6.reuse ;  /* 0x0000001915177219 */ /* 0x180fe40000001206 */
[----:B------:R-:W-:Y:S02]  /*b800*/  LOP3.LUT R32, RZ, R8, RZ, 0x33, !PT ;  /* 0x00000008ff207212 */ /* 0x000fe400078e33ff */
[----:B------:R-:W-:Y:S01]  /*b810*/  SHF.R.U32.HI R9, RZ, R25, R6 ;  /* 0x00000019ff097219 */ /* 0x000fe20000011606 */
[----:B------:R-:W3:Y:S01]  /*b820*/  LDC R31, c[0x0][0x610] ;  /* 0x00018400ff1f7b82 */ /* 0x000ee20000000800 */
[----:B------:R-:W-:Y:S01]  /*b830*/  IMAD.MOV.U32 R8, RZ, RZ, R23 ;  /* 0x000000ffff087224 */ /* 0x000fe200078e0017 */
[----:B------:R-:W-:Y:S06]  /*b840*/  @!P0 BRA `(.L_x_291) ;  /* 0x0000000000288947 */ /* 0x000fec0003800000 */
[----:B------:R-:W4:Y:S02]  /*b850*/  LDC R6, c[0x0][0x64c] ;  /* 0x00019300ff067b82 */ /* 0x000f240000000800 */
[----:B----4-:R-:W-:-:S05]  /*b860*/  IADD3 R13, P0, R23, R6, RZ ;  /* 0x00000006170d7210 */ /* 0x010fca0007f1e0ff */
        /* <DEDUP_REMOVED lines=8> */
.L_x_291:
[----:B------:R-:W-:Y:S02]  /*b8f0*/  ISETP.NE.AND P0, PT, R2, 0x1, PT ;  /* 0x000000010200780c */ /* 0x000fe40003f05270 */
[----:B-1----:R-:W-:Y:S01]  /*b900*/  SHF.R.U64 R6, R8, R26, R9 ;  /* 0x0000001a08067219 */ /* 0x002fe20000001209 */
[----:B0-----:R-:W-:Y:S01]  /*b910*/  VIADD R9, R20, 0xffffffff ;  /* 0xffffffff14097836 */ /* 0x001fe20000000000 */
[----:B------:R-:W-:Y:S02]  /*b920*/  SHF.L.U32 R30, R30, R25, RZ ;  /* 0x000000191e1e7219 */ /* 0x000fe400000006ff */
[----:B------:R-:W-:Y:S01]  /*b930*/  LOP3.LUT R5, R21, R32, RZ, 0xc0, !PT ;  /* 0x0000002015057212 */ /* 0x000fe200078ec0ff */
[----:B------:R-:W-:-:S04]  /*b940*/  IMAD.MOV R8, RZ, RZ, -R6 ;  /* 0x000000ffff087224 */ /* 0x000fc800078e0a06 */
[----:B------:R-:W-:Y:S01]  /*b950*/  IMAD R6, R30, R6, R5 ;  /* 0x000000061e067224 */ /* 0x000fe200078e0205 */
[----:B------:R-:W-:Y:S01]  /*b960*/  LOP3.LUT R5, R14, R9, RZ, 0xc0, !PT ;  /* 0x000000090e057212 */ /* 0x000fe200078ec0ff */
[----:B------:R-:W-:Y:S02]  /*b970*/  @P0 IMAD R3, R7, R24, R4 ;  /* 0x0000001807030224 */ /* 0x000fe400078e0204 */
[----:B--2---:R-:W-:Y:S01]  /*b980*/  IMAD R4, R8, R27, R23 ;  /* 0x0000001b08047224 */ /* 0x004fe200078e0217 */
[----:B------:R-:W-:Y:S01]  /*b990*/  MOV R8, 0x1 ;  /* 0x0000000100087802 */ /* 0x000fe20000000f00 */
[----:B---3--:R-:W-:Y:S02]  /*b9a0*/  IMAD R3, R6, R31, R3 ;  /* 0x0000001f06037224 */ /* 0x008fe400078e0203 */
[----:B------:R-:W-:Y:S02]  /*b9b0*/  IMAD R4, R4, R20, R5 ;  /* 0x0000001404047224 */ /* 0x000fe400078e0205 */
[----:B------:R-:W-:-:S03]  /*b9c0*/  IMAD.MOV.U32 R6, RZ, RZ, R22 ;  /* 0x000000ffff067224 */ /* 0x000fc600078e0016 */
[----:B------:R-:W-:Y:S02]  /*b9d0*/  SEL R21, R4, R3, !P0 ;  /* 0x0000000304157207 */ /* 0x000fe40004000000 */
[----:B------:R-:W-:-:S07]  /*b9e0*/  SEL R20, R3, R4, !P0 ;  /* 0x0000000403147207 */ /* 0x000fce0004000000 */
.L_x_289:
[----:B------:R-:W-:-:S08]  /*b9f0*/  NOP ;  /* 0x0000000000007918 */ /* 0x000fd00000000000 */
[----:B------:R-:W0:-:S00]  /*ba00*/  USETMAXREG.DEALLOC.CTAPOOL 0x28 ;  /* 0x00000028000079c8 */ /* 0x000e0000080e0500 */
[----:B0-----:R-:W-:-:S13]  /*ba10*/  ISETP.NE.AND P0, PT, R0, RZ, PT ;  /* 0x000000ff0000720c */ /* 0x001fda0003f05270 */
[----:B------:R-:W-:Y:S05]  /*ba20*/  @P0 EXIT ;  /* 0x000000000000094d */ /* 0x000fea0003800000 */
[----:B------:R-:W-:Y:S01]  /*ba30*/  LOP3.LUT P0, RZ, R8, 0xff, RZ, 0xc0, !PT ;  /* 0x000000ff08ff7812 */ /* 0x000fe2000780c0ff */
[----:B------:R-:W-:Y:S02]  /*ba40*/  IMAD.MOV.U32 R0, RZ, RZ, 0x1 ;  /* 0x00000001ff007424 */ /* 0x000fe400078e00ff */
[----:B------:R-:W-:-:S10]  /*ba50*/  IMAD.MOV.U32 R3, RZ, RZ, RZ ;  /* 0x000000ffff037224 */ /* 0x000fd400078e00ff */
[----:B------:R-:W-:Y:S05]  /*ba60*/  @!P0 BRA `(.L_x_292) ;  /* 0x0000000c00788947 */ /* 0x000fea0003800000 */
[----:B------:R-:W0:Y:S01]  /*ba70*/  LDC R0, c[0x0][0x28c] ;  /* 0x0000a300ff007b82 */ /* 0x000e220000000800 */
[----:B------:R-:W1:Y:S01]  /*ba80*/  S2R R11, SR_CgaCtaId ;  /* 0x00000000000b7919 */ /* 0x000e620000008800 */
[----:B------:R-:W-:Y:S01]  /*ba90*/  ULDC UR5, c[0x0][0x658] ;  /* 0x0001960000057ab9 */ /* 0x000fe20000000800 */
[----:B------:R-:W-:Y:S01]  /*baa0*/  UMOV UR7, 0xffffffff ;  /* 0xffffffff00077882 */ /* 0x000fe20000000000 */
[----:B------:R-:W-:Y:S01]  /*bab0*/  ULDC UR6, c[0x0][0xc] ;  /* 0x0000030000067ab9 */ /* 0x000fe20000000800 */
[----:B------:R-:W-:Y:S01]  /*bac0*/  USHF.L.U32 UR9, UR7, UR5, URZ ;  /* 0x0000000507097299 */ /* 0x000fe2000800063f */
[----:B------:R-:W-:Y:S01]  /*bad0*/  BSSY B0, `(.L_x_292) ;  /* 0x00000d7000007945 */ /* 0x000fe20003800000 */
[----:B------:R-:W-:Y:S01]  /*bae0*/  UMOV UR8, 0x1 ;  /* 0x0000000100087882 */ /* 0x000fe20000000000 */
[----:B------:R-:W-:Y:S01]  /*baf0*/  ULDC UR7, c[0x0][0x10] ;  /* 0x0000040000077ab9 */ /* 0x000fe20000000800 */
[----:B------:R-:W-:Y:S01]  /*bb00*/  USHF.L.U32 UR5, UR8, UR5, URZ ;  /* 0x0000000508057299 */ /* 0x000fe2000800063f */
[----:B------:R-:W-:Y:S01]  /*bb10*/  IMAD.MOV.U32 R9, RZ, RZ, 0x1 ;  /* 0x00000001ff097424 */ /* 0x000fe200078e00ff */
[----:B------:R-:W-:Y:S01]  /*bb20*/  UIMAD.WIDE.U32 UR6, UR6, UR7, URZ ;  /* 0x00000007060672a5 */ /* 0x000fe2000f8e003f */
[----:B------:R-:W-:Y:S01]  /*bb30*/  LOP3.LUT R13, R19, 0x2, RZ, 0xfc, !PT ;  /* 0x00000002130d7812 */ /* 0x000fe200078efcff */
[----:B------:R-:W-:Y:S01]  /*bb40*/  ULDC UR8, c[0x0][0x14] ;  /* 0x0000050000087ab9 */ /* 0x000fe20000000800 */
[----:B------:R-:W-:Y:S01]  /*bb50*/  ULDC UR4, c[0x0][0x600] ;  /* 0x0001800000047ab9 */ /* 0x000fe20000000800 */
[----:B------:R-:W-:-:S02]  /*bb60*/  UIMAD.WIDE.U32 UR30, UR6, UR8, URZ ;  /* 0x00000008061e72a5 */ /* 0x000fc4000f8e003f */
[----:B------:R-:W-:Y:S02]  /*bb70*/  UIMAD UR7, UR7, UR8, URZ ;  /* 0x00000008070772a4 */ /* 0x000fe4000f8e023f */
[----:B------:R-:W-:Y:S02]  /*bb80*/  UIADD3 UR4, UR4, -0x1, URZ ;  /* 0xffffffff04047890 */ /* 0x000fe4000fffe03f */
[----:B------:R-:W-:Y:S02]  /*bb90*/  ULOP3.LUT UR6, URZ, UR9, URZ, 0x33, !UPT ;  /* 0x000000093f067292 */ /* 0x000fe4000f8e333f */
[----:B------:R-:W-:Y:S01]  /*bba0*/  UIADD3 UR7, UR31, UR7, URZ ;  /* 0x000000071f077290 */ /* 0x000fe2000fffe03f */
[----:B0-----:R-:W-:Y:S01]  /*bbb0*/  VIADD R0, R0, 0x7f ;  /* 0x0000007f00007836 */ /* 0x001fe20000000000 */
[----:B------:R-:W-:-:S04]  /*bbc0*/  ULDC.64 UR38, c[0x0][0x198] ;  /* 0x0000660000267ab9 */ /* 0x000fc80000000a00 */
[----:B------:R-:W-:-:S04]  /*bbd0*/  SHF.R.S32.HI R3, RZ, 0x1f, R0 ;  /* 0x0000001fff037819 */ /* 0x000fc80000011400 */
[----:B------:R-:W-:Y:S01]  /*bbe0*/  LEA.HI R8, R3, R0, RZ, 0x7 ;  /* 0x0000000003087211 */ /* 0x000fe200078f38ff */
[C---:B-1----:R-:W-:Y:S02]  /*bbf0*/  IMAD.SHL.U32 R10, R11.reuse, 0x40, RZ ;  /* 0x000000400b0a7824 */ /* 0x042fe400078e00ff */
[----:B------:R-:W-:Y:S01]  /*bc00*/  IMAD.SHL.U32 R11, R11, 0x1000, RZ ;  /* 0x000010000b0b7824 */ /* 0x000fe200078e00ff */
[----:B------:R-:W-:Y:S01]  /*bc10*/  SHF.R.S32.HI R8, RZ, 0x7, R8 ;  /* 0x00000007ff087819 */ /* 0x000fe20000011408 */
[----:B------:R-:W-:Y:S01]  /*bc20*/  IMAD.MOV.U32 R0, RZ, RZ, 0x1 ;  /* 0x00000001ff007424 */ /* 0x000fe200078e00ff */
[----:B------:R-:W-:Y:S01]  /*bc30*/  LOP3.LUT R10, R10, 0x40, RZ, 0xc0, !PT ;  /* 0x000000400a0a7812 */ /* 0x000fe200078ec0ff */
[----:B------:R-:W-:Y:S01]  /*bc40*/  IMAD.MOV.U32 R3, RZ, RZ, RZ ;  /* 0x000000ffff037224 */ /* 0x000fe200078e00ff */
[----:B------:R-:W-:Y:S01]  /*bc50*/  LOP3.LUT R11, R11, 0x1000, RZ, 0xc0, !PT ;  /* 0x000010000b0b7812 */ /* 0x000fe200078ec0ff */
[----:B------:R-:W-:-:S07]  /*bc60*/  VIADD R12, R8, 0x1 ;  /* 0x00000001080c7836 */ /* 0x000fce0000000000 */
.L_x_303:
[----:B------:R-:W-:-:S03]  /*bc70*/  UMOV UR8, 0xffffffff ;  /* 0xffffffff00087882 */ /* 0x000fc60000000000 */
[----:B------:R-:W-:Y:S05]  /*bc80*/  BRA.DIV UR8, `(.L_x_293) ;  /* 0x0000000e08907947 */ /* 0x000fea000b800000 */
[----:B------:R-:W-:-:S13]  /*bc90*/  ELECT P6, URZ, PT ;  /* 0x00000000003f782f */ /* 0x000fda00038c0000 */
.L_x_312:
[----:B------:R-:W0:Y:S01]  /*bca0*/  LDC R4, c[0x0][0x28c] ;  /* 0x0000a300ff047b82 */ /* 0x000e220000000800 */
[----:B------:R-:W-:Y:S01]  /*bcb0*/  BSSY B1, `(.L_x_294) ;  /* 0x0000044000017945 */ /* 0x000fe20003800000 */
[----:B0-----:R-:W-:-:S13]  /*bcc0*/  ISETP.LT.OR P6, PT, R4, 0x1, !P6 ;  /* 0x000000010400780c */ /* 0x001fda00077c1670 */
[----:B------:R-:W-:Y:S05]  /*bcd0*/  @P6 BRA `(.L_x_295) ;  /* 0x0000000400046947 */ /* 0x000fea0003800000 */
[----:B------:R-:W-:Y:S01]  /*bce0*/  IMAD R22, R20, 0xc0, RZ ;  /* 0x000000c014167824 */ /* 0x000fe200078e02ff */
[----:B------:R-:W-:Y:S01]  /*bcf0*/  LEA R21, R21, R10, 0x7 ;  /* 0x0000000a15157211 */ /* 0x000fe200078e38ff */
[----:B------:R-:W-:Y:S02]  /*bd00*/  IMAD.MOV.U32 R24, RZ, RZ, RZ ;  /* 0x000000ffff187224 */ /* 0x000fe400078e00ff */
[----:B------:R-:W-:Y:S02]  /*bd10*/  IMAD.MOV.U32 R4, RZ, RZ, R12 ;  /* 0x000000ffff047224 */ /* 0x000fe400078e000c */
[----:B------:R-:W-:Y:S02]  /*bd20*/  IMAD.MOV.U32 R5, RZ, RZ, R0 ;  /* 0x000000ffff057224 */ /* 0x000fe400078e0000 */
[----:B------:R-:W-:-:S07]  /*bd30*/  IMAD.MOV.U32 R14, RZ, RZ, R3 ;  /* 0x000000ffff0e7224 */ /* 0x000fce00078e0003 */
.L_x_298:
[----:B------:R-:W0:Y:S01]  /*bd40*/  S2R R20, SR_CgaCtaId ;  /* 0x0000000000147919 */ /* 0x000e220000008800 */
[----:B------:R-:W-:Y:S02]  /*bd50*/  MOV R7, 0x400 ;  /* 0x0000040000077802 */ /* 0x000fe40000000f00 */
[----:B------:R-:W-:-:S13]  /*bd60*/  LOP3.LUT P1, RZ, R18, 0x7f, RZ, 0xc0, !PT ;  /* 0x0000007f12ff7812 */ /* 0x000fda000782c0ff */
[----:B------:R-:W1:Y:S01]  /*bd70*/  @!P1 LDC R15, c[0x0][0x500] ;  /* 0x00014000ff0f9b82 */ /* 0x000e620000000800 */
[----:B0-----:R-:W-:Y:S02]  /*bd80*/  LEA R23, R20, R7, 0x18 ;  /* 0x0000000714177211 */ /* 0x001fe400078ec0ff */
[----:B------:R-:W-:-:S03]  /*bd90*/  SHF.L.U32 R7, R5, 0x1f, RZ ;  /* 0x0000001f05077819 */ /* 0x000fc600000006ff */
[----:B------:R-:W-:-:S04]  /*bda0*/  IMAD R20, R14, 0x8, R23 ;  /* 0x000000080e147824 */ /* 0x000fc800078e0217 */
[----:B------:R-:W0:Y:S02]  /*bdb0*/  SYNCS.PHASECHK.TRANS64.TRYWAIT P0, [R20+URZ+0x10], R7 ;  /* 0x00001007140075a7 */ /* 0x000e24000800017f */
[----:B01----:R-:W-:Y:S05]  /*bdc0*/  @!P0 BRA `(.L_x_296) ;  /* 0x0000000c00608947 */ /* 0x003fea0003800000 */
.L_x_313:
[----:B0-----:R-:W-:Y:S01]  /*bdd0*/  PRMT R7, R13, 0x9910, RZ ;  /* 0x000099100d077816 */ /* 0x001fe200000000ff */
[----:B------:R0:W-:Y:S03]  /*bde0*/  @!P1 SYNCS.ARRIVE.TRANS64 RZ, [R20+URZ], R15 ;  /* 0x0000000f14ff99a7 */ /* 0x0001e6000800003f */
[----:B------:R-:W-:-:S13]  /*bdf0*/  ISETP.NE.AND P0, PT, R7, 0x2, PT ;  /* 0x000000020700780c */ /* 0x000fda0003f05270 */
[----:B0-----:R-:W-:Y:S05]  /*be00*/  @P0 BRA `(.L_x_297) ;  /* 0x0000000000040947 */ /* 0x001fea0003800000 */
[----:B------:R-:W-:Y:S01]  /*be10*/  BPT.TRAP 0x1 ;  /* 0x000000040000795c */ /* 0x000fe20000300000 */
.L_x_297:
[----:B------:R-:W-:Y:S01]  /*be20*/  IMAD R7, R14, 0xc000, R23 ;  /* 0x0000c0000e077824 */ /* 0x000fe200078e0217 */
[----:B------:R-:W-:Y:S01]  /*be30*/  R2UR UR34, R24 ;  /* 0x00000000182272ca */ /* 0x000fe200000e0000 */
[----:B------:R-:W-:Y:S01]  /*be40*/  VIADD R4, R4, 0xffffffff ;  /* 0xffffffff04047836 */ /* 0x000fe20000000000 */
[----:B------:R-:W-:Y:S01]  /*be50*/  R2UR UR33, R20 ;  /* 0x00000000142172ca */ /* 0x000fe200000e0000 */
[----:B------:R-:W-:Y:S01]  /*be60*/  UIADD3 UR14, UP0, UR38, 0xf0, URZ ;  /* 0x000000f0260e7890 */ /* 0x000fe2000ff1e03f */
[----:B------:R-:W-:Y:S01]  /*be70*/  R2UR UR24, R7 ;  /* 0x00000000071872ca */ /* 0x000fe200000e0000 */
[----:B------:R-:W-:Y:S01]  /*be80*/  IMAD R7, R14, 0x4000, R11 ;  /* 0x000040000e077824 */ /* 0x000fe200078e020b */
[----:B------:R-:W-:Y:S01]  /*be90*/  R2UR UR36, R6 ;  /* 0x00000000062472ca */ /* 0x000fe200000e0000 */
[----:B------:R-:W-:Y:S01]  /*bea0*/  UIADD3 UR40, UP1, UR38, 0x1f0, URZ ;  /* 0x000001f026287890 */ /* 0x000fe2000ff3e03f */
[----:B------:R-:W-:Y:S01]  /*beb0*/  R2UR UR35, R22 ;  /* 0x00000000162372ca */ /* 0x000fe200000e0000 */
[----:B------:R-:W-:Y:S01]  /*bec0*/  IMAD R7, R7, 0x2, R23 ;  /* 0x0000000207077824 */ /* 0x000fe200078e0217 */
[----:B------:R-:W-:Y:S01]  /*bed0*/  R2UR UR19, R21 ;  /* 0x00000000151372ca */ /* 0x000fe200000e0000 */
[----:B------:R-:W-:Y:S01]  /*bee0*/  UIADD3.X UR15, URZ, UR39, URZ, UP0, !UPT ;  /* 0x000000273f0f7290 */ /* 0x000fe200087fe43f */
[----:B------:R-:W-:Y:S01]  /*bef0*/  ISETP.GT.AND P1, PT, R4, 0x1, PT ;  /* 0x000000010400780c */ /* 0x000fe20003f24270 */
[----:B------:R-:W-:Y:S01]  /*bf00*/  UIADD3 UR26, UR34, 0x40, URZ ;  /* 0x00000040221a7890 */ /* 0x000fe2000fffe03f */
[----:B------:R-:W-:Y:S01]  /*bf10*/  R2UR UR8, R7 ;  /* 0x00000000070872ca */ /* 0x000fe200000e0000 */
[----:B------:R-:W-:Y:S01]  /*bf20*/  UIADD3.X UR41, URZ, UR39, URZ, UP1, !UPT ;  /* 0x000000273f297290 */ /* 0x000fe20008ffe43f */
[----:B------:R-:W-:Y:S01]  /*bf30*/  VIADD R14, R14, 0x1 ;  /* 0x000000010e0e7836 */ /* 0x000fe20000000000 */
[----:B------:R-:W-:Y:S01]  /*bf40*/  UIADD3 UR32, UR24, 0x100, URZ ;  /* 0x0000010018207890 */ /* 0x000fe2000fffe03f */
[----:B------:R-:W-:Y:S01]  /*bf50*/  IADD3 R24, R24, 0x80, RZ ;  /* 0x0000008018187810 */ /* 0x000fe20007ffe0ff */
[----:B------:R-:W-:Y:S01]  /*bf60*/  UIADD3 UR24, UR24, 0x6100, URZ ;  /* 0x0000610018187890 */ /* 0x000fe2000fffe03f */
[----:B------:R-:W-:Y:S01]  /*bf70*/  UMOV UR22, 0x0 ;  /* 0x0000000000167882 */ /* 0x000fe20000000000 */
[----:B------:R-:W-:Y:S01]  /*bf80*/  UMOV UR23, 0x10000000 ;  /* 0x1000000000177882 */ /* 0x000fe20000000000 */
[----:B------:R-:W-:Y:S01]  /*bf90*/  ISETP.NE.AND P0, PT, R14, 0x2, PT ;  /* 0x000000020e00780c */ /* 0x000fe20003f05270 */
[----:B------:R-:W-:Y:S01]  /*bfa0*/  UMOV UR25, UR33 ;  /* 0x0000002100197c82 */ /* 0x000fe20008000000 */
[----:B------:R-:W-:Y:S01]  /*bfb0*/  UMOV UR28, UR36 ;  /* 0x00000024001c7c82 */ /* 0x000fe20008000000 */
[----:B------:R-:W-:-:S02]  /*bfc0*/  UMOV UR27, UR35 ;  /* 0x00000023001b7c82 */ /* 0x000fc40008000000 */
[----:B------:R-:W-:Y:S01]  /*bfd0*/  UIADD3 UR16, UR8, 0x18100, URZ ;  /* 0x0001810008107890 */ /* 0x000fe2000fffe03f */
[----:B------:R0:W-:Y:S01]  /*bfe0*/  UTMALDG.3D [UR32], [UR14], desc[UR22] ;  /* 0x000016200e0075b4 */ /* 0x0001e20008011000 */
[----:B------:R-:W-:Y:S01]  /*bff0*/  UIADD3 UR8, UR8, 0x1c100, URZ ;  /* 0x0001c10008087890 */ /* 0x000fe2000fffe03f */
[----:B------:R-:W-:Y:S01]  /*c000*/  SEL R20, RZ, 0x1, P0 ;  /* 0x00000001ff147807 */ /* 0x000fe20000000000 */
[----:B------:R-:W-:Y:S01]  /*c010*/  UMOV UR13, 0x30000 ;  /* 0x00030000000d7882 */ /* 0x000fe20000000000 */
[----:B------:R-:W-:Y:S01]  /*c020*/  UMOV UR17, UR33 ;  /* 0x0000002100117c82 */ /* 0x000fe20008000000 */
[----:B------:R-:W-:Y:S01]  /*c030*/  UMOV UR18, UR34 ;  /* 0x0000002200127c82 */ /* 0x000fe20008000000 */
[----:B------:R-:W-:Y:S01]  /*c040*/  UMOV UR20, UR36 ;  /* 0x0000002400147c82 */ /* 0x000fe20008000000 */
[----:B------:R-:W-:Y:S01]  /*c050*/  UMOV UR9, UR33 ;  /* 0x0000002100097c82 */ /* 0x000fe20008000000 */
[----:B------:R-:W-:Y:S01]  /*c060*/  UMOV UR11, UR19 ;  /* 0x00000013000b7c82 */ /* 0x000fe20008000000 */
[----:B------:R-:W-:Y:S01]  /*c070*/  UMOV UR12, UR36 ;  /* 0x00000024000c7c82 */ /* 0x000fe20008000000 */
[----:B------:R0:W-:Y:S01]  /*c080*/  UTMALDG.3D [UR24], [UR14], desc[UR22] ;  /* 0x000016180e0075b4 */ /* 0x0001e20008011000 */
[----:B------:R-:W-:Y:S01]  /*c090*/  UMOV UR10, UR26 ;  /* 0x0000001a000a7c82 */ /* 0x000fe20008000000 */
[----:B------:R-:W-:-:S02]  /*c0a0*/  LOP3.LUT R5, R5, R20, RZ, 0x3c, !PT ;  /* 0x0000001405057212 */ /* 0x000fc400078e3cff */
[----:B------:R-:W-:Y:S01]  /*c0b0*/  SEL R14, R14, RZ, P0 ;  /* 0x000000ff0e0e7207 */ /* 0x000fe20000000000 */
[----:B------:R0:W-:Y:S01]  /*c0c0*/  UTMALDG.3D.MULTICAST [UR16], [UR40], UR13, desc[UR22] ;  /* 0x00001610280073b4 */ /* 0x0001e2000801180d */
[----:B------:R0:W-:Y:S02]  /*c0d0*/  UTMALDG.3D.MULTICAST [UR8], [UR40], UR13, desc[UR22] ;  /* 0x00001608280073b4 */ /* 0x0001e4000801180d */
[----:B0-----:R-:W-:Y:S05]  /*c0e0*/  @P1 BRA `(.L_x_298) ;  /* 0xfffffffc00141947 */ /* 0x001fea000383ffff */
.L_x_295:
[----:B------:R-:W-:Y:S05]  /*c0f0*/  BSYNC B1 ;  /* 0x0000000000017941 */ /* 0x000fea0003800000 */
.L_x_294:
[----:B------:R-:W-:Y:S01]  /*c100*/  LOP3.LUT P1, RZ, R9, 0xff, RZ, 0xc0, !PT ;  /* 0x000000ff09ff7812 */ /* 0x000fe2000782c0ff */
[----:B------:R-:W-:Y:S01]  /*c110*/  IMAD.IADD R3, R8, 0x1, R3 ;  /* 0x0000000108037824 */ /* 0x000fe200078e0203 */
[----:B------:R-:W-:Y:S01]  /*c120*/  IADD3 R16, P2, R16, UR30, RZ ;  /* 0x0000001e10107c10 */ /* 0x000fe2000ff5e0ff */
[----:B------:R-:W-:Y:S01]  /*c130*/  ULDC.64 UR8, c[0x0][0x650] ;  /* 0x0001940000087ab9 */ /* 0x000fe20000000a00 */
[----:B------:R-:W-:Y:S01]  /*c140*/  BSSY B1, `(.L_x_299) ;  /* 0x000006d000017945 */ /* 0x000fe20003800000 */
[----:B------:R-:W-:Y:S01]  /*c150*/  IMAD.MOV.U32 R20, RZ, RZ, -0x1 ;  /* 0xffffffffff147424 */ /* 0x000fe200078e00ff */
[----:B------:R-:W-:Y:S01]  /*c160*/  ISETP.GT.U32.AND P0, PT, R3, 0x1, PT ;  /* 0x000000010300780c */ /* 0x000fe20003f04070 */
[----:B------:R-:W-:Y:S01]  /*c170*/  IMAD.MOV.U32 R21, RZ, RZ, -0x1 ;  /* 0xffffffffff157424 */ /* 0x000fe200078e00ff */
[----:B------:R-:W-:Y:S02]  /*c180*/  SHF.R.U32.HI R4, RZ, 0x1, R3 ;  /* 0x00000001ff047819 */ /* 0x000fe40000011603 */
[----:B------:R-:W-:-:S02]  /*c190*/  ISETP.LT.U32.AND P0, PT, R8, 0x2, P0 ;  /* 0x000000020800780c */ /* 0x000fc40000701070 */
[----:B------:R-:W-:Y:S01]  /*c1a0*/  IADD3.X R17, R17, UR7, RZ, P2, !PT ;  /* 0x0000000711117c10 */ /* 0x000fe200097fe4ff */
[----:B------:R-:W0:Y:S01]  /*c1b0*/  @P1 S2R R6, SR_CgaCtaId ;  /* 0x0000000000061919 */ /* 0x000e220000008800 */
[----:B------:R-:W-:Y:S02]  /*c1c0*/  @P1 MOV R5, 0x400 ;  /* 0x0000040000051802 */ /* 0x000fe40000000f00 */
[----:B------:R-:W-:Y:S02]  /*c1d0*/  ISETP.GE.U32.AND P2, PT, R16, UR8, PT ;  /* 0x0000000810007c0c */ /* 0x000fe4000bf46070 */
[----:B------:R-:W-:Y:S02]  /*c1e0*/  LOP3.LUT R4, R4, 0x1, RZ, 0xc0, !PT ;  /* 0x0000000104047812 */ /* 0x000fe400078ec0ff */
[----:B------:R-:W-:Y:S02]  /*c1f0*/  LOP3.LUT R3, R3, 0x1, RZ, 0xc0, !PT ;  /* 0x0000000103037812 */ /* 0x000fe400078ec0ff */
[----:B------:R-:W-:-:S02]  /*c200*/  PRMT R9, RZ, 0x7610, R9 ;  /* 0x00007610ff097816 */ /* 0x000fc40000000009 */
[----:B0-----:R-:W-:Y:S01]  /*c210*/  @P1 LEA R5, R6, R5, 0x18 ;  /* 0x0000000506051211 */ /* 0x001fe200078ec0ff */
[----:B------:R-:W-:-:S03]  /*c220*/  IMAD.MOV.U32 R6, RZ, RZ, -0x1 ;  /* 0xffffffffff067424 */ /* 0x000fc600078e00ff */
[----:B------:R0:W-:Y:S01]  /*c230*/  @P1 SYNCS.ARRIVE.TRANS64.A1T0 RZ, [R5+URZ+0x38], RZ ;  /* 0x000038ff05ff19a7 */ /* 0x0001e2000810003f */
[----:B------:R-:W-:-:S04]  /*c240*/  ISETP.NE.U32.AND P1, PT, R4, 0x1, PT ;  /* 0x000000010400780c */ /* 0x000fc80003f25070 */
[----:B------:R-:W-:Y:S02]  /*c250*/  ISETP.GT.U32.AND P1, PT, R8, 0x1, !P1 ;  /* 0x000000010800780c */ /* 0x000fe40004f24070 */
[----:B0-----:R-:W-:Y:S02]  /*c260*/  SEL R5, RZ, 0x1, !P0 ;  /* 0x00000001ff057807 */ /* 0x001fe40004000000 */
[----:B------:R-:W-:Y:S02]  /*c270*/  ISETP.GE.U32.AND.EX P0, PT, R17, UR9, PT, P2 ;  /* 0x0000000911007c0c */ /* 0x000fe4000bf06120 */
[----:B------:R-:W-:-:S04]  /*c280*/  SEL R4, RZ, 0x1, !P1 ;  /* 0x00000001ff047807 */ /* 0x000fc80004800000 */
[----:B------:R-:W-:Y:S02]  /*c290*/  LOP3.LUT R0, R4, R0, R5, 0x96, !PT ;  /* 0x0000000004007212 */ /* 0x000fe400078e9605 */
[----:B------:R-:W-:-:S05]  /*c2a0*/  PRMT R4, RZ, 0x7610, R4 ;  /* 0x00007610ff047816 */ /* 0x000fca0000000004 */
[----:B------:R-:W-:Y:S05]  /*c2b0*/  @P0 BRA `(.L_x_300) ;  /* 0x0000000400540947 */ /* 0x000fea0003800000 */
[----:B------:R-:W0:Y:S01]  /*c2c0*/  S2R R15, SR_CTAID.X ;  /* 0x00000000000f7919 */ /* 0x000e220000002500 */
[----:B------:R-:W-:Y:S01]  /*c2d0*/  ULDC.64 UR8, c[0x0][0x628] ;  /* 0x00018a0000087ab9 */ /* 0x000fe20000000a00 */
[----:B------:R-:W-:Y:S01]  /*c2e0*/  ULDC UR11, c[0x0][0x630] ;  /* 0x00018c00000b7ab9 */ /* 0x000fe20000000800 */
[----:B------:R-:W-:Y:S01]  /*c2f0*/  ISETP.NE.U32.AND P0, PT, RZ, UR8, PT ;  /* 0x00000008ff007c0c */ /* 0x000fe2000bf05070 */
[----:B------:R-:W1:Y:S01]  /*c300*/  S2R R20, SR_CTAID.Y ;  /* 0x0000000000147919 */ /* 0x000e620000002600 */
[----:B------:R-:W-:Y:S01]  /*c310*/  ULDC UR12, c[0x0][0x150] ;  /* 0x00005400000c7ab9 */ /* 0x000fe20000000800 */
[----:B------:R-:W-:Y:S01]  /*c320*/  IMAD.MOV.U32 R4, RZ, RZ, R16 ;  /* 0x000000ffff047224 */ /* 0x000fe200078e0010 */
[----:B------:R-:W-:Y:S01]  /*c330*/  ISETP.NE.AND.EX P0, PT, RZ, UR9, PT, P0 ;  /* 0x00000009ff007c0c */ /* 0x000fe2000bf05300 */
[----:B------:R-:W-:Y:S01]  /*c340*/  IMAD.MOV.U32 R5, RZ, RZ, R17 ;  /* 0x000000ffff057224 */ /* 0x000fe200078e0011 */
[----:B0-----:R-:W-:-:S11]  /*c350*/  I2FP.F32.U32 R22, R15 ;  /* 0x0000000f00167245 */ /* 0x001fd60000201000 */
[----:B------:R-:W-:Y:S05]  /*c360*/  @!P0 BRA `(.L_x_301) ;  /* 0x0000000000288947 */ /* 0x000fea0003800000 */
[----:B------:R-:W-:Y:S02]  /*c370*/  ULDC UR10, c[0x0][0x634] ;  /* 0x00018d00000a7ab9 */ /* 0x000fe40000000800 */
[----:B------:R-:W-:-:S05]  /*c380*/  IADD3 R5, P0, R16, UR10, RZ ;  /* 0x0000000a10057c10 */ /* 0x000fca000ff1e0ff */
[----:B------:R-:W-:-:S04]  /*c390*/  IMAD.X R21, RZ, RZ, R17, P0 ;  /* 0x000000ffff157224 */ /* 0x000fc800000e0611 */
[----:B------:R-:W-:-:S04]  /*c3a0*/  IMAD.WIDE.U32 R6, R21, UR8, RZ ;  /* 0x0000000815067c25 */ /* 0x000fc8000f8e00ff */
[----:B------:R-:W-:-:S04]  /*c3b0*/  IMAD.WIDE.U32 R6, P0, R5, UR9, R6 ;  /* 0x0000000905067c25 */ /* 0x000fc8000f800006 */
[----:B------:R-:W-:-:S04]  /*c3c0*/  IMAD.WIDE.U32 R4, R5, UR8, RZ ;  /* 0x0000000805047c25 */ /* 0x000fc8000f8e00ff */
[----:B------:R-:W-:Y:S01]  /*c3d0*/  IMAD.MOV.U32 R4, RZ, RZ, R7 ;  /* 0x000000ffff047224 */ /* 0x000fe200078e0007 */
[----:B------:R-:W-:Y:S01]  /*c3e0*/  IADD3 RZ, P1, R5, R6, RZ ;  /* 0x0000000605ff7210 */ /* 0x000fe20007f3e0ff */
[----:B------:R-:W-:-:S04]  /*c3f0*/  IMAD.X R5, RZ, RZ, RZ, P0 ;  /* 0x000000ffff057224 */ /* 0x000fc800000e06ff */
[----:B------:R-:W-:-:S08]  /*c400*/  IMAD.WIDE.U32.X R4, R21, UR9, R4, P1 ;  /* 0x0000000915047c25 */ /* 0x000fd000088e0404 */
.L_x_301:
[--C-:B------:R-:W-:Y:S01]  /*c410*/  SHF.R.U64 R14, R4, UR11, R5.reuse ;  /* 0x0000000b040e7c19 */ /* 0x100fe20008001205 */
[----:B------:R-:W-:Y:S01]  /*c420*/  FMUL R22, R22, UR12 ;  /* 0x0000000c16167c20 */ /* 0x000fe20008400000 */
[----:B------:R-:W-:Y:S01]  /*c430*/  SHF.R.U32.HI R4, RZ, UR11, R5 ;  /* 0x0000000bff047c19 */ /* 0x000fe20008011605 */
[----:B------:R-:W0:Y:S01]  /*c440*/  LDC R6, c[0x0][0x144] ;  /* 0x00005100ff067b82 */ /* 0x000e220000000800 */
[----:B------:R-:W-:Y:S01]  /*c450*/  IADD3 R5, P0, RZ, -R14, RZ ;  /* 0x8000000eff057210 */ /* 0x000fe20007f1e0ff */
[----:B------:R-:W-:Y:S01]  /*c460*/  ULDC UR10, c[0x0][0x154] ;  /* 0x00005500000a7ab9 */ /* 0x000fe20000000800 */
[----:B-1----:R-:W-:Y:S01]  /*c470*/  I2FP.F32.U32 R7, R20 ;  /* 0x0000001400077245 */ /* 0x002fe20000201000 */
[----:B------:R-:W1:Y:S01]  /*c480*/  F2I.U32.TRUNC.NTZ R22, R22 ;  /* 0x0000001600167305 */ /* 0x000e62000020f000 */
[----:B------:R-:W-:Y:S01]  /*c490*/  IADD3.X R4, RZ, ~R4, RZ, P0, !PT ;  /* 0x80000004ff047210 */ /* 0x000fe200007fe4ff */
[----:B------:R-:W-:Y:S01]  /*c4a0*/  ULDC.64 UR8, c[0x0][0x620] ;  /* 0x0001880000087ab9 */ /* 0x000fe20000000a00 */
[----:B------:R-:W-:Y:S01]  /*c4b0*/  ISETP.NE.AND P2, PT, R2, 0x1, PT ;  /* 0x000000010200780c */ /* 0x000fe20003f45270 */
[----:B------:R-:W-:Y:S01]  /*c4c0*/  FMUL R23, R7, UR10 ;  /* 0x0000000a07177c20 */ /* 0x000fe20008400000 */
[----:B------:R-:W2:Y:S01]  /*c4d0*/  LDC R25, c[0x0][0x148] ;  /* 0x00005200ff197b82 */ /* 0x000ea20000000800 */
[----:B------:R-:W-:Y:S01]  /*c4e0*/  IMAD R4, R4, UR8, RZ ;  /* 0x0000000804047c24 */ /* 0x000fe2000f8e02ff */
[----:B------:R-:W-:-:S02]  /*c4f0*/  ULDC.64 UR10, c[0x0][0x640] ;  /* 0x00019000000a7ab9 */ /* 0x000fc40000000a00 */
[----:B------:R-:W-:Y:S01]  /*c500*/  ISETP.NE.U32.AND P0, PT, RZ, UR10, PT ;  /* 0x0000000aff007c0c */ /* 0x000fe2000bf05070 */
[----:B------:R-:W3:Y:S01]  /*c510*/  F2I.U32.TRUNC.NTZ R23, R23 ;  /* 0x0000001700177305 */ /* 0x000ee2000020f000 */
[C---:B------:R-:W-:Y:S02]  /*c520*/  IMAD R7, R5.reuse, UR9, R4 ;  /* 0x0000000905077c24 */ /* 0x040fe4000f8e0204 */
[----:B------:R-:W-:Y:S01]  /*c530*/  IMAD.WIDE.U32 R4, R5, UR8, R16 ;  /* 0x0000000805047c25 */ /* 0x000fe2000f8e0010 */
[----:B------:R-:W-:Y:S01]  /*c540*/  ULDC UR8, c[0x0][0x618] ;  /* 0x0001860000087ab9 */ /* 0x000fe20000000800 */
[----:B------:R-:W-:Y:S02]  /*c550*/  ISETP.NE.AND.EX P0, PT, RZ, UR11, PT, P0 ;  /* 0x0000000bff007c0c */ /* 0x000fe4000bf05300 */
[----:B------:R-:W-:Y:S02]  /*c560*/  IMAD.IADD R5, R5, 0x1, R7 ;  /* 0x0000000105057824 */ /* 0x000fe400078e0207 */
[----:B-1----:R-:W-:-:S03]  /*c570*/  IMAD.MOV R22, RZ, RZ, -R22 ;  /* 0x000000ffff167224 */ /* 0x002fc600078e0a16 */
[----:B------:R-:W-:Y:S01]  /*c580*/  SHF.R.U64 R21, R4, UR8, R5 ;  /* 0x0000000804157c19 */ /* 0x000fe20008001205 */
[----:B0-----:R-:W-:Y:S01]  /*c590*/  IMAD R15, R6, R22, R15 ;  /* 0x00000016060f7224 */ /* 0x001fe200078e020f */
[----:B------:R-:W-:Y:S01]  /*c5a0*/  SHF.R.U32.HI R4, RZ, UR8, R5 ;  /* 0x00000008ff047c19 */ /* 0x000fe20008011605 */
[----:B------:R-:W-:Y:S01]  /*c5b0*/  ULDC UR8, c[0x0][0x608] ;  /* 0x0001820000087ab9 */ /* 0x000fe20000000800 */
[----:B---3--:R-:W-:Y:S02]  /*c5c0*/  IMAD.MOV R6, RZ, RZ, -R23 ;  /* 0x000000ffff067224 */ /* 0x008fe400078e0a17 */
[--C-:B------:R-:W-:Y:S02]  /*c5d0*/  SHF.R.U64 R22, R21, UR8, R4.reuse ;  /* 0x0000000815167c19 */ /* 0x100fe40008001204 */
[----:B------:R-:W-:Y:S01]  /*c5e0*/  SHF.R.U32.HI R5, RZ, UR8, R4 ;  /* 0x00000008ff057c19 */ /* 0x000fe20008011604 */
[----:B------:R-:W-:Y:S01]  /*c5f0*/  ULDC UR8, c[0x0][0x658] ;  /* 0x0001960000087ab9 */ /* 0x000fe20000000800 */
[----:B--2---:R-:W-:-:S02]  /*c600*/  @P2 IMAD R15, R25, R6, R20 ;  /* 0x00000006190f2224 */ /* 0x004fc400078e0214 */
[--C-:B------:R-:W-:Y:S02]  /*c610*/  SHF.R.U64 R20, R22, UR8, R5.reuse ;  /* 0x0000000816147c19 */ /* 0x100fe40008001205 */
[----:B------:R-:W-:-:S03]  /*c620*/  SHF.R.U32.HI R23, RZ, UR8, R5 ;  /* 0x00000008ff177c19 */ /* 0x000fc60008011605 */
[----:B------:R-:W-:Y:S02]  /*c630*/  IMAD.MOV.U32 R6, RZ, RZ, R20 ;  /* 0x000000ffff067224 */ /* 0x000fe400078e0014 */
[----:B------:R-:W-:Y:S01]  /*c640*/  IMAD.MOV.U32 R5, RZ, RZ, R23 ;  /* 0x000000ffff057224 */ /* 0x000fe200078e0017 */
[----:B------:R-:W-:Y:S06]  /*c650*/  @!P0 BRA `(.L_x_302) ;  /* 0x00000000002c8947 */ /* 0x000fec0003800000 */
        /* <DEDUP_REMOVED lines=9> */
[----:B------:R-:W-:-:S04]  /*c6f0*/  IMAD.WIDE.U32.X R4, R23, UR11, R4, P1 ;  /* 0x0000000b17047c25 */ /* 0x000fc800088e0404 */
[----:B------:R-:W-:-:S07]  /*c700*/  IMAD.MOV.U32 R6, RZ, RZ, R4 ;  /* 0x000000ffff067224 */ /* 0x000fce00078e0004 */
.L_x_302:
[----:B------:R-:W-:Y:S01]  /*c710*/  ULDC UR8, c[0x0][0x648] ;  /* 0x0001920000087ab9 */ /* 0x000fe20000000800 */
[----:B------:R-:W-:Y:S01]  /*c720*/  LOP3.LUT R4, R22, UR6, RZ, 0xc0, !PT ;  /* 0x0000000616047c12 */ /* 0x000fe2000f8ec0ff */
[----:B------:R-:W-:Y:S01]  /*c730*/  ULDC UR9, c[0x0][0x610] ;  /* 0x0001840000097ab9 */ /* 0x000fe20000000800 */
[----:B------:R-:W-:Y:S01]  /*c740*/  SHF.R.U64 R5, R6, UR8, R5 ;  /* 0x0000000806057c19 */ /* 0x000fe20008001205 */
[----:B------:R-:W-:Y:S01]  /*c750*/  ULDC UR8, c[0x0][0x638] ;  /* 0x00018e0000087ab9 */ /* 0x000fe20000000800 */
[----:B------:R-:W-:Y:S01]  /*c760*/  LOP3.LUT R21, R21, UR4, RZ, 0xc0, !PT ;  /* 0x0000000415157c12 */ /* 0x000fe2000f8ec0ff */
[----:B------:R-:W-:Y:S01]  /*c770*/  IMAD.MOV.U32 R6, RZ, RZ, R14 ;  /* 0x000000ffff067224 */ /* 0x000fe200078e000e */
[C---:B------:R-:W-:Y:S01]  /*c780*/  IADD3 R7, -R5.reuse, RZ, RZ ;  /* 0x000000ff05077210 */ /* 0x040fe20007ffe1ff */
[----:B------:R-:W-:-:S04]  /*c790*/  IMAD R4, R5, UR5, R4 ;  /* 0x0000000505047c24 */ /* 0x000fc8000f8e0204 */
[----:B------:R-:W-:Y:S01]  /*c7a0*/  IMAD R20, R7, UR8, R20 ;  /* 0x0000000807147c24 */ /* 0x000fe2000f8e0214 */
[----:B------:R-:W-:Y:S01]  /*c7b0*/  ULDC UR8, c[0x0][0x600] ;  /* 0x0001800000087ab9 */ /* 0x000fe20000000800 */
[----:B------:R-:W-:Y:S02]  /*c7c0*/  IMAD R15, R4, UR9, R15 ;  /* 0x00000009040f7c24 */ /* 0x000fe4000f8e020f */
[----:B------:R-:W-:Y:S02]  /*c7d0*/  IMAD R20, R20, UR8, R21 ;  /* 0x0000000814147c24 */ /* 0x000fe4000f8e0215 */
[----:B------:R-:W-:-:S03]  /*c7e0*/  IMAD.MOV.U32 R4, RZ, RZ, 0x1 ;  /* 0x00000001ff047424 */ /* 0x000fc600078e00ff */
[----:B------:R-:W-:Y:S02]  /*c7f0*/  SEL R21, R20, R15, !P2 ;  /* 0x0000000f14157207 */ /* 0x000fe40005000000 */
[----:B------:R-:W-:-:S07]  /*c800*/  SEL R20, R15, R20, !P2 ;  /* 0x000000140f147207 */ /* 0x000fce0005000000 */
.L_x_300:
[----:B------:R-:W-:Y:S05]  /*c810*/  BSYNC B1 ;  /* 0x0000000000017941 */ /* 0x000fea0003800000 */
.L_x_299:
[----:B------:R-:W-:-:S13]  /*c820*/  LOP3.LUT P0, RZ, R4, 0xff, RZ, 0xc0, !PT ;  /* 0x000000ff04ff7812 */ /* 0x000fda000780c0ff */
[----:B------:R-:W-:Y:S05]  /*c830*/  @P0 BRA `(.L_x_303) ;  /* 0xfffffff4000c0947 */ /* 0x000fea000383ffff */
[----:B------:R-:W-:Y:S05]  /*c840*/  BSYNC B0 ;  /* 0x0000000000007941 */ /* 0x000fea0003800000 */
.L_x_292:
[----:B------:R-:W-:-:S03]  /*c850*/  UMOV UR8, 0xffffffff ;  /* 0xffffffff00087882 */ /* 0x000fc60000000000 */
[----:B------:R-:W-:Y:S05]  /*c860*/  BRA.DIV UR8, `(.L_x_304) ;  /* 0x0000000208cc7947 */ /* 0x000fea000b800000 */
[----:B------:R-:W-:-:S13]  /*c870*/  ELECT P6, URZ, PT ;  /* 0x00000000003f782f */ /* 0x000fda00038c0000 */
.L_x_316:
[----:B------:R-:W-:Y:S04]  /*c880*/  BSSY B0, `(.L_x_305) ;  /* 0x0000019000007945 */ /* 0x000fe80003800000 */
[----:B------:R-:W-:Y:S05]  /*c890*/  @!P6 BRA `(.L_x_306) ;  /* 0x00000000005ce947 */ /* 0x000fea0003800000 */
[----:B------:R-:W-:-:S04]  /*c8a0*/  LOP3.LUT R19, R19, 0x2, RZ, 0xfc, !PT ;  /* 0x0000000213137812 */ /* 0x000fc800078efcff */
[----:B------:R-:W-:-:S13]  /*c8b0*/  ISETP.NE.AND P0, PT, R19, 0x3, PT ;  /* 0x000000031300780c */ /* 0x000fda0003f05270 */
[----:B------:R-:W-:Y:S05]  /*c8c0*/  @!P0 BRA `(.L_x_307) ;  /* 0x0000000000048947 */ /* 0x000fea0003800000 */
[----:B------:R-:W-:Y:S01]  /*c8d0*/  BPT.TRAP 0x1 ;  /* 0x000000040000795c */ /* 0x000fe20000300000 */
.L_x_307:
[----:B------:R-:W0:Y:S01]  /*c8e0*/  S2R R5, SR_CgaCtaId ;  /* 0x0000000000057919 */ /* 0x000e220000008800 */
[----:B------:R-:W-:Y:S02]  /*c8f0*/  MOV R2, 0x400 ;  /* 0x0000040000027802 */ /* 0x000fe40000000f00 */
[----:B------:R-:W-:Y:S02]  /*c900*/  SHF.L.U32 R4, R0, 0x1f, RZ ;  /* 0x0000001f00047819 */ /* 0x000fe400000006ff */
[----:B0-----:R-:W-:-:S05]  /*c910*/  LEA R2, R5, R2, 0x18 ;  /* 0x0000000205027211 */ /* 0x001fca00078ec0ff */
[----:B------:R-:W-:-:S04]  /*c920*/  VIADD R2, R2, 0x10 ;  /* 0x0000001002027836 */ /* 0x000fc80000000000 */
[C---:B------:R-:W-:Y:S02]  /*c930*/  IMAD R7, R3.reuse, 0x8, R2 ;  /* 0x0000000803077824 */ /* 0x040fe400078e0202 */
[----:B------:R-:W-:Y:S02]  /*c940*/  VIADD R3, R3, 0x1 ;  /* 0x0000000103037836 */ /* 0x000fe40000000000 */
[----:B------:R-:W0:Y:S03]  /*c950*/  SYNCS.PHASECHK.TRANS64.TRYWAIT P0, [R7+URZ], R4 ;  /* 0x00000004070075a7 */ /* 0x000e26000800017f */
[----:B------:R-:W-:-:S04]  /*c960*/  ISETP.NE.AND P1, PT, R3, 0x2, PT ;  /* 0x000000020300780c */ /* 0x000fc80003f25270 */
[----:B------:R-:W-:Y:S02]  /*c970*/  SEL R5, RZ, 0x1, P1 ;  /* 0x00000001ff057807 */ /* 0x000fe40000800000 */
[----:B------:R-:W-:Y:S02]  /*c980*/  SEL R3, R3, RZ, P1 ;  /* 0x000000ff03037207 */ /* 0x000fe40000800000 */
[----:B------:R-:W-:Y:S01]  /*c990*/  LOP3.LUT R0, R0, R5, RZ, 0x3c, !PT ;  /* 0x0000000500007212 */ /* 0x000fe200078e3cff */
[----:B0-----:R-:W-:Y:S06]  /*c9a0*/  @!P0 BRA `(.L_x_308) ;  /* 0x00000000009c8947 */ /* 0x001fec0003800000 */
.L_x_317:
[----:B------:R-:W-:Y:S01]  /*c9b0*/  IMAD R3, R3, 0x8, R2 ;  /* 0x0000000803037824 */ /* 0x000fe200078e0202 */
[----:B------:R-:W-:-:S07]  /*c9c0*/  SHF.L.U32 R0, R0, 0x1f, RZ ;  /* 0x0000001f00007819 */ /* 0x000fce00000006ff */
.L_x_309:
[----:B-1----:R1:W2:Y:S02]  /*c9d0*/  SYNCS.PHASECHK.TRANS64.TRYWAIT P0, [R3+URZ], R0 ;  /* 0x00000000030075a7 */ /* 0x0022a4000800017f */
[----:B--2---:R-:W-:Y:S05]  /*c9e0*/  @!P0 NANOSLEEP.SYNCS 0x989680 ;  /* 0x009896800000895d */ /* 0x004fea0003900000 */
[----:B------:R-:W2:Y:S02]  /*c9f0*/  @!P0 SYNCS.PHASECHK.TRANS64 P0, [R3+URZ], R0 ;  /* 0x00000000030085a7 */ /* 0x000ea4000800007f */
[----:B--2---:R-:W-:Y:S05]  /*ca00*/  @!P0 BRA `(.L_x_309) ;  /* 0xfffffffc00f08947 */ /* 0x004fea000383ffff */
.L_x_306:
[----:B------:R-:W-:Y:S05]  /*ca10*/  BSYNC B0 ;  /* 0x0000000000007941 */ /* 0x000fea0003800000 */
.L_x_305:
[----:B------:R-:W-:Y:S05]  /*ca20*/  EXIT ;  /* 0x000000000000794d */ /* 0x000fea0003800000 */
.L_x_21:
[----:B----4-:R4:W0:Y:S02]  /*ca30*/  SYNCS.PHASECHK.TRANS64.TRYWAIT P1, [R3+URZ], R0 ;  /* 0x00000000030075a7 */ /* 0x010824000802017f */
[----:B0-----:R-:W-:Y:S05]  /*ca40*/  @!P1 NANOSLEEP.SYNCS 0x989680 ;  /* 0x009896800000995d */ /* 0x001fea0003900000 */
[----:B------:R-:W0:Y:S02]  /*ca50*/  @!P1 SYNCS.PHASECHK.TRANS64 P1, [R3+URZ], R0 ;  /* 0x00000000030095a7 */ /* 0x000e24000802007f */
[----:B0-----:R-:W-:Y:S05]  /*ca60*/  @!P1 BRA `(.L_x_21) ;  /* 0xfffffffc00f09947 */ /* 0x001fea000383ffff */
[----:B------:R-:W-:Y:S05]  /*ca70*/  BRA `(.L_x_20) ;  /* 0xffffff4800987947 */ /* 0x000fea000383ffff */
.L_x_26:
[----:B-1----:R1:W3:Y:S02]  /*ca80*/  SYNCS.PHASECHK.TRANS64.TRYWAIT P1, [R5+URZ], R4 ;  /* 0x00000004050075a7 */ /* 0x0022e4000802017f */
[----:B---3--:R-:W-:Y:S05]  /*ca90*/  @!P1 NANOSLEEP.SYNCS 0x989680 ;  /* 0x009896800000995d */ /* 0x008fea0003900000 */
[----:B------:R-:W3:Y:S02]  /*caa0*/  @!P1 SYNCS.PHASECHK.TRANS64 P1, [R5+URZ], R4 ;  /* 0x00000004050095a7 */ /* 0x000ee4000802007f */
[----:B---3--:R-:W-:Y:S05]  /*cab0*/  @!P1 BRA `(.L_x_26) ;  /* 0xfffffffc00f09947 */ /* 0x008fea000383ffff */
[----:B------:R-:W-:Y:S05]  /*cac0*/  BRA `(.L_x_25) ;  /* 0xffffff50009c7947 */ /* 0x000fea000383ffff */
.L_x_293:
[----:B------:R-:W-:Y:S01]  /*cad0*/  BSSY B1, `(.L_x_310) ;  /* 0x0000006000017945 */ /* 0x000fe20003800000 */
[----:B------:R-:W-:-:S07]  /*cae0*/  IMAD.MOV.U32 R15, RZ, RZ, -0x1 ;  /* 0xffffffffff0f7424 */ /* 0x000fce00078e00ff */
[----:B------:R-:W-:Y:S05]  /*caf0*/  WARPSYNC.COLLECTIVE R15, `(.L_x_311) ;  /* 0x000000000f0c7348 */ /* 0x000fea0003c00000 */
[----:B------:R-:W-:Y:S02]  /*cb00*/  ELECT P6, UR62, PT ;  /* 0x00000000003e782f */ /* 0x000fe400038c0000 */
[----:B------:R-:W-:Y:S01]  /*cb10*/  MOV R14, UR62 ;  /* 0x0000003e000e7c02 */ /* 0x000fe20008000f00 */
[----:B------:R-:W-:Y:S10]  /*cb20*/  ENDCOLLECTIVE ;  /* 0x000000000000791b */ /* 0x000ff40003800000 */
.L_x_311:
[----:B------:R-:W-:Y:S05]  /*cb30*/  BSYNC B1 ;  /* 0x0000000000017941 */ /* 0x000fea0003800000 */
.L_x_310:
[----:B------:R-:W-:Y:S05]  /*cb40*/  BRA `(.L_x_312) ;  /* 0xfffffff000547947 */ /* 0x000fea000383ffff */
.L_x_296:
[----:B0-----:R0:W1:Y:S02]  /*cb50*/  SYNCS.PHASECHK.TRANS64.TRYWAIT P0, [R20+URZ+0x10], R7 ;  /* 0x00001007140075a7 */ /* 0x001064000800017f */
[----:B-1----:R-:W-:Y:S05]  /*cb60*/  @!P0 NANOSLEEP.SYNCS 0x989680 ;  /* 0x009896800000895d */ /* 0x002fea0003900000 */
[----:B------:R-:W1:Y:S02]  /*cb70*/  @!P0 SYNCS.PHASECHK.TRANS64 P0, [R20+URZ+0x10], R7 ;  /* 0x00001007140085a7 */ /* 0x000e64000800007f */
[----:B-1----:R-:W-:Y:S05]  /*cb80*/  @!P0 BRA `(.L_x_296) ;  /* 0xfffffffc00f08947 */ /* 0x002fea000383ffff */
[----:B------:R-:W-:Y:S05]  /*cb90*/  BRA `(.L_x_313) ;  /* 0xfffffff0008c7947 */ /* 0x000fea000383ffff */
.L_x_304:
[----:B------:R-:W-:Y:S01]  /*cba0*/  BSSY B0, `(.L_x_314) ;  /* 0x0000006000007945 */ /* 0x000fe20003800000 */
[----:B------:R-:W-:-:S07]  /*cbb0*/  IMAD.MOV.U32 R15, RZ, RZ, -0x1 ;  /* 0xffffffffff0f7424 */ /* 0x000fce00078e00ff */
[----:B------:R-:W-:Y:S05]  /*cbc0*/  WARPSYNC.COLLECTIVE R15, `(.L_x_315) ;  /* 0x000000000f0c7348 */ /* 0x000fea0003c00000 */
[----:B------:R-:W-:Y:S02]  /*cbd0*/  ELECT P6, UR62, PT ;  /* 0x00000000003e782f */ /* 0x000fe400038c0000 */
[----:B------:R-:W-:Y:S01]  /*cbe0*/  MOV R14, UR62 ;  /* 0x0000003e000e7c02 */ /* 0x000fe20008000f00 */
[----:B------:R-:W-:Y:S10]  /*cbf0*/  ENDCOLLECTIVE ;  /* 0x000000000000791b */ /* 0x000ff40003800000 */
.L_x_315:
[----:B------:R-:W-:Y:S05]  /*cc00*/  BSYNC B0 ;  /* 0x0000000000007941 */ /* 0x000fea0003800000 */
.L_x_314:
[----:B------:R-:W-:Y:S05]  /*cc10*/  BRA `(.L_x_316) ;  /* 0xfffffffc00187947 */ /* 0x000fea000383ffff */
.L_x_308:
[----:B0-----:R0:W1:Y:S02]  /*cc20*/  SYNCS.PHASECHK.TRANS64.TRYWAIT P0, [R7+URZ], R4 ;  /* 0x00000004070075a7 */ /* 0x001064000800017f */
[----:B-1----:R-:W-:Y:S05]  /*cc30*/  @!P0 NANOSLEEP.SYNCS 0x989680 ;  /* 0x009896800000895d */ /* 0x002fea0003900000 */
[----:B------:R-:W1:Y:S02]  /*cc40*/  @!P0 SYNCS.PHASECHK.TRANS64 P0, [R7+URZ], R4 ;  /* 0x00000004070085a7 */ /* 0x000e64000800007f */
[----:B-1----:R-:W-:Y:S05]  /*cc50*/  @!P0 BRA `(.L_x_308) ;  /* 0xfffffffc00f08947 */ /* 0x002fea000383ffff */
[----:B------:R-:W-:Y:S05]  /*cc60*/  BRA `(.L_x_317) ;  /* 0xfffffffc00507947 */ /* 0x000fea000383ffff */
.L_x_318:
[----:B------:R-:W-:-:S00]  /*cc70*/  BRA `(.L_x_318) ;  /* 0xfffffffc00fc7947 */ /* 0x000fc0000383ffff */
[----:B------:R-:W-:-:S00]  /*cc80*/  NOP ;  /* 0x0000000000007918 */ /* 0x000fc00000000000 */
[----:B------:R-:W-:-:S00]  /*cc90*/  NOP ;  /* 0x0000000000007918 */ /* 0x000fc00000000000 */
[----:B------:R-:W-:-:S00]  /*cca0*/  NOP ;  /* 0x0000000000007918 */ /* 0x000fc00000000000 */
[----:B------:R-:W-:-:S00]  /*ccb0*/  NOP ;  /* 0x0000000000007918 */ /* 0x000fc00000000000 */
[----:B------:R-:W-:-:S00]  /*ccc0*/  NOP ;  /* 0x0000000000007918 */ /* 0x000fc00000000000 */
[----:B------:R-:W-:-:S00]  /*ccd0*/  NOP ;  /* 0x0000000000007918 */ /* 0x000fc00000000000 */
[----:B------:R-:W-:-:S00]  /*cce0*/  NOP ;  /* 0x0000000000007918 */ /* 0x000fc00000000000 */
[----:B------:R-:W-:-:S00]  /*ccf0*/  NOP ;  /* 0x0000000000007918 */ /* 0x000fc00000000000 */
.L_x_319:


//--------------------- .nv.global.init           --------------------------
	.section	.nv.global.init,"aw",@progbits
.nv.global.init:
	.type		$str$22,@object
	.size		$str$22,($str$23 - $str$22)
$str$22:
        /*0000*/ 	.byte	0x6b, 0x5f, 0x74, 0x69, 0x6c, 0x65, 0x5f, 0x63, 0x6f, 0x75, 0x6e, 0x74, 0x20, 0x3e, 0x3d, 0x20
        /*0010*/ 	.byte	0x31, 0x00
	.type		$str$23,@object
	.size		$str$23,(__unnamed_1 - $str$23)
$str$23:
        /*0012*/ 	.byte	0x2f, 0x74, 0x6d, 0x70, 0x2f, 0x63, 0x75, 0x74, 0x6c, 0x61, 0x73, 0x73, 0x5f, 0x73, 0x77, 0x65
        /*0022*/ 	.byte	0x65, 0x70, 0x5f, 0x73, 0x72, 0x63, 0x2f, 0x69, 0x6e, 0x63, 0x6c, 0x75, 0x64, 0x65, 0x2f, 0x63
        /*0032*/ 	.byte	0x75, 0x74, 0x6c, 0x61, 0x73, 0x73, 0x2f, 0x67, 0x65, 0x6d, 0x6d, 0x2f, 0x63, 0x6f, 0x6c, 0x6c
        /*0042*/ 	.byte	0x65, 0x63, 0x74, 0x69, 0x76, 0x65, 0x2f, 0x73, 0x6d, 0x39, 0x30, 0x5f, 0x6d, 0x6d, 0x61, 0x5f
        /*0052*/ 	.byte	0x74, 0x6d, 0x61, 0x5f, 0x67, 0x6d, 0x6d, 0x61, 0x5f, 0x73, 0x73, 0x5f, 0x77, 0x61, 0x72, 0x70
        /*0062*/ 	.byte	0x73, 0x70, 0x65, 0x63, 0x69, 0x61, 0x6c, 0x69, 0x7a, 0x65, 0x64, 0x2e, 0x68, 0x70, 0x70, 0x00
	.type		__unnamed_1,@object
	.size		__unnamed_1,(.L_0 - __unnamed_1)
__unnamed_1:
        /*0072*/ 	.byte	0x76, 0x6f, 0x69, 0x64, 0x20, 0x63, 0x75, 0x74, 0x6c, 0x61, 0x73, 0x73, 0x3a, 0x3a, 0x67, 0x65
        /* <DEDUP_REMOVED lines=181> */
        /*0bd2*/ 	.byte	0x5d, 0x00
.L_0:


//--------------------- .nv.shared._ZN7cutlass13device_kernelINS_4gemm6kernel13GemmUniversalIN4cute5tupleIJiiiiEEENS1_10collective13CollectiveMmaINS1_34MainloopSm90TmaGmmaWarpSpecializedILi2ENS5_IJNS4_1CILi2EEENSA_ILi1EEESC_EEENS1_35KernelTmaWarpSpecializedCooperativeEEENS5_IJNSA_ILi192EEENSA_ILi128EEESH_EEENS_10bfloat16_tENS5_IJlSC_lEEESJ_SK_NS4_8TiledMMAINS4_8MMA_AtomIJNS4_4SM904GMMA28MMA_64x128x16_F32BF16BF16_SSILNSO_5MajorE0ELSQ_0ELNSO_7ScaleInE1ELSR_1EEEEEENS4_6LayoutISD_NS5_IJSC_NSA_ILi0EEESV_EEEEENS5_IJNS4_10UnderscoreESY_SY_EEEEENS4_13SM90_TMA_LOADENS4_14ComposedLayoutINS4_7SwizzleILi3ELi4ELi3EEENS4_18smem_ptr_flag_bitsILi16EEENSU_INS5_IJNSA_ILi8EEENSA_ILi64EEEEEENS5_IJS18_SC_EEEEEEEvNS4_8identityENS4_23SM90_TMA_LOAD_MULTICASTES1C_vS1D_EENS_8epilogue10collective6detail29Sm90TmaWarpSpecializedAdapterINS1H_15DefaultEpilogueISJ_SK_SK_NS1G_6thread17LinearCombinationISJ_Li1EffLNS1L_9ScaleType4KindE0ELNS_15FloatRoundStyleE2ESJ_EENS1_15EpilogueDefaultEEEEEvvEEEEvNT_6ParamsE --------------------------
	.section	.nv.shared._ZN7cutlass13device_kernelINS_4gemm6kernel13GemmUniversalIN4cute5tupleIJiiiiEEENS1_10collective13CollectiveMmaINS1_34MainloopSm90TmaGmmaWarpSpecializedILi2ENS5_IJNS4_1CILi2EEENSA_ILi1EEESC_EEENS1_35KernelTmaWarpSpecializedCooperativeEEENS5_IJNSA_ILi192EEENSA_ILi128EEESH_EEENS_10bfloat16_tENS5_IJlSC_lEEESJ_SK_NS4_8TiledMMAINS4_8MMA_AtomIJNS4_4SM904GMMA28MMA_64x128x16_F32BF16BF16_SSILNSO_5MajorE0ELSQ_0ELNSO_7ScaleInE1ELSR_1EEEEEENS4_6LayoutISD_NS5_IJSC_NSA_ILi0EEESV_EEEEENS5_IJNS4_10UnderscoreESY_SY_EEEEENS4_13SM90_TMA_LOADENS4_14ComposedLayoutINS4_7SwizzleILi3ELi4ELi3EEENS4_18smem_ptr_flag_bitsILi16EEENSU_INS5_IJNSA_ILi8EEENSA_ILi64EEEEEENS5_IJS18_SC_EEEEEEEvNS4_8identityENS4_23SM90_TMA_LOAD_MULTICASTES1C_vS1D_EENS_8epilogue10collective6detail29Sm90TmaWarpSpecializedAdapterINS1H_15DefaultEpilogueISJ_SK_SK_NS1G_6thread17LinearCombinationISJ_Li1EffLNS1L_9ScaleType4KindE0ELNS_15FloatRoundStyleE2ESJ_EENS1_15EpilogueDefaultEEEEEvvEEEEvNT_6ParamsE,"aw",@nobits
	.sectionflags	@""
	.align	16
	.zero		1024


//--------------------- .nv.shared.reserved.0     --------------------------
	.section	.nv.shared.reserved.0,"aw",@nobits
	.weak		__nv_reservedSMEM_offset_0_alias
	.size		__nv_reservedSMEM_offset_0_alias, 0, 0
	.other		__nv_reservedSMEM_offset_0_alias,@"STO_CUDA_RESERVED_SHARED STV_DEFAULT"
__nv_reservedSMEM_offset_0_alias:
	.zero		0


//--------------------- .nv.global                --------------------------
	.section	.nv.global,"aw",@nobits
.nv.global:
	.type		_ZN39_INTERNAL_db5ea3de_4_k_cu_8ec97e42_87674cute1_E,@object
	.size		_ZN39_INTERNAL_db5ea3de_4_k_cu_8ec97e42_87674cute1_E,(_ZN39_INTERNAL_db5ea3de_4_k_cu_8ec97e42_87674cuda3std3__45__cpo6cbeginE - _ZN39_INTERNAL_db5ea3de_4_k_cu_8ec97e42_87674cute1_E)
_ZN39_INTERNAL_db5ea3de_4_k_cu_8ec97e42_87674cute1_E:
	.zero		1
	.type		_ZN39_INTERNAL_db5ea3de_4_k_cu_8ec97e42_87674cuda3std3__45__cpo6cbeginE,@object
	.size		_ZN39_INTERNAL_db5ea3de_4_k_cu_8ec97e42_87674cuda3std3__45__cpo6cbeginE,(_ZN39_INTERNAL_db5ea3de_4_k_cu_8ec97e42_87674cuda3std3__48in_placeE - _ZN39_INTERNAL_db5ea3de_4_k_cu_8ec97e42_87674cuda3std3__45__cpo6cbeginE)
_ZN39_INTERNAL_db5ea3de_4_k_cu_8ec97e42_87674cuda3std3__45__cpo6cbeginE:
	.zero		1
	.type		_ZN39_INTERNAL_db5ea3de_4_k_cu_8ec97e42_87674cuda3std3__48in_placeE,@object
	.size		_ZN39_INTERNAL_db5ea3de_4_k_cu_8ec97e42_87674cuda3std3__48in_placeE,(_ZN39_INTERNAL_db5ea3de_4_k_cu_8ec97e42_87674cuda3std6ranges3__45__cpo9iter_moveE - _ZN39_INTERNAL_db5ea3de_4_k_cu_8ec97e42_87674cuda3std3__48in_placeE)
_ZN39_INTERNAL_db5ea3de_4_k_cu_8ec97e42_87674cuda3std3__48in_placeE:
	.zero		1
	.type		_ZN39_INTERNAL_db5ea3de_4_k_cu_8ec97e42_87674cuda3std6ranges3__45__cpo9iter_moveE,@object
	.size		_ZN39_INTERNAL_db5ea3de_4_k_cu_8ec97e42_87674cuda3std6ranges3__45__cpo9iter_moveE,(_ZN39_INTERNAL_db5ea3de_4_k_cu_8ec97e42_87674cuda3std3__45__cpo5beginE - _ZN39_INTERNAL_db5ea3de_4_k_cu_8ec97e42_87674cuda3std6ranges3__45__cpo9iter_moveE)
_ZN39_INTERNAL_db5ea3de_4_k_cu_8ec97e42_87674cuda3std6ranges3__45__cpo9iter_moveE:
	.zero		1
	.type		_ZN39_INTERNAL_db5ea3de_4_k_cu_8ec97e42_87674cuda3std3__45__cpo5beginE,@object
	.size		_ZN39_INTERNAL_db5ea3de_4_k_cu_8ec97e42_87674cuda3std3__45__cpo5beginE,(_ZN39_INTERNAL_db5ea3de_4_k_cu_8ec97e42_87674cuda3std3__441_GLOBAL__N__db5ea3de_4_k_cu_8ec97e42_87676ignoreE - _ZN39_INTERNAL_db5ea3de_4_k_cu_8ec97e42_87674cuda3std3__45__cpo5beginE)
_ZN39_INTERNAL_db5ea3de_4_k_cu_8ec97e42_87674cuda3std3__45__cpo5beginE:
	.zero		1
	.type		_ZN39_INTERNAL_db5ea3de_4_k_cu_8ec97e42_87674cuda3std3__441_GLOBAL__N__db5ea3de_4_k_cu_8ec97e42_87676ignoreE,@object
	.size		_ZN39_INTERNAL_db5ea3de_4_k_cu_8ec97e42_87674cuda3std3__441_GLOBAL__N__db5ea3de_4_k_cu_8ec97e42_87676ignoreE,(_ZN39_INTERNAL_db5ea3de_4_k_cu_8ec97e42_87674cute7productE - _ZN39_INTERNAL_db5ea3de_4_k_cu_8ec97e42_87674cuda3std3__441_GLOBAL__N__db5ea3de_4_k_cu_8ec97e42_87676ignoreE)
_ZN39_INTERNAL_db5ea3de_4_k_cu_8ec97e42_87674cuda3std3__441_GLOBAL__N__db5ea3de_4_k_cu_8ec97e42_87676ignoreE:
	.zero		1
	.type		_ZN39_INTERNAL_db5ea3de_4_k_cu_8ec97e42_87674cute7productE,@object
	.size		_ZN39_INTERNAL_db5ea3de_4_k_cu_8ec97e42_87674cute7productE,(_ZN39_INTERNAL_db5ea3de_4_k_cu_8ec97e42_87674cuda3std3__45__cpo3endE - _ZN39_INTERNAL_db5ea3de_4_k_cu_8ec97e42_87674cute7productE)
_ZN39_INTERNAL_db5ea3de_4_k_cu_8ec97e42_87674cute7productE:
	.zero		1
	.type		_ZN39_INTERNAL_db5ea3de_4_k_cu_8ec97e42_87674cuda3std3__45__cpo3endE,@object
	.size		_ZN39_INTERNAL_db5ea3de_4_k_cu_8ec97e42_87674cuda3std3__45__cpo3endE,(_ZN39_INTERNAL_db5ea3de_4_k_cu_8ec97e42_87674cuda3std3__419piecewise_constructE - _ZN39_INTERNAL_db5ea3de_4_k_cu_8ec97e42_87674cuda3std3__45__cpo3endE)
_ZN39_INTERNAL_db5ea3de_4_k_cu_8ec97e42_87674cuda3std3__45__cpo3endE:
	.zero		1
	.type		_ZN39_INTERNAL_db5ea3de_4_k_cu_8ec97e42_87674cuda3std3__419piecewise_constructE,@object
	.size		_ZN39_INTERNAL_db5ea3de_4_k_cu_8ec97e42_87674cuda3std3__419piecewise_constructE,(_ZN39_INTERNAL_db5ea3de_4_k_cu_8ec97e42_87674cuda3std3__45__cpo4cendE - _ZN39_INTERNAL_db5ea3de_4_k_cu_8ec97e42_87674cuda3std3__419piecewise_constructE)
_ZN39_INTERNAL_db5ea3de_4_k_cu_8ec97e42_87674cuda3std3__419piecewise_constructE:
	.zero		1
	.type		_ZN39_INTERNAL_db5ea3de_4_k_cu_8ec97e42_87674cuda3std3__45__cpo4cendE,@object
	.size		_ZN39_INTERNAL_db5ea3de_4_k_cu_8ec97e42_87674cuda3std3__45__cpo4cendE,(_ZN39_INTERNAL_db5ea3de_4_k_cu_8ec97e42_87674cuda3std6ranges3__45__cpo4swapE - _ZN39_INTERNAL_db5ea3de_4_k_cu_8ec97e42_87674cuda3std3__45__cpo4cendE)
_ZN39_INTERNAL_db5ea3de_4_k_cu_8ec97e42_87674cuda3std3__45__cpo4cendE:
	.zero		1
	.type		_ZN39_INTERNAL_db5ea3de_4_k_cu_8ec97e42_87674cuda3std6ranges3__45__cpo4swapE,@object
	.size		_ZN39_INTERNAL_db5ea3de_4_k_cu_8ec97e42_87674cuda3std6ranges3__45__cpo4swapE,(.L_8 - _ZN39_INTERNAL_db5ea3de_4_k_cu_8ec97e42_87674cuda3std6ranges3__45__cpo4swapE)
_ZN39_INTERNAL_db5ea3de_4_k_cu_8ec97e42_87674cuda3std6ranges3__45__cpo4swapE:
	.zero		1
.L_8:


//--------------------- .nv.constant0._ZN7cutlass13device_kernelINS_4gemm6kernel13GemmUniversalIN4cute5tupleIJiiiiEEENS1_10collective13CollectiveMmaINS1_34MainloopSm90TmaGmmaWarpSpecializedILi2ENS5_IJNS4_1CILi2EEENSA_ILi1EEESC_EEENS1_35KernelTmaWarpSpecializedCooperativeEEENS5_IJNSA_ILi192EEENSA_ILi128EEESH_EEENS_10bfloat16_tENS5_IJlSC_lEEESJ_SK_NS4_8TiledMMAINS4_8MMA_AtomIJNS4_4SM904GMMA28MMA_64x128x16_F32BF16BF16_SSILNSO_5MajorE0ELSQ_0ELNSO_7ScaleInE1ELSR_1EEEEEENS4_6LayoutISD_NS5_IJSC_NSA_ILi0EEESV_EEEEENS5_IJNS4_10UnderscoreESY_SY_EEEEENS4_13SM90_TMA_LOADENS4_14ComposedLayoutINS4_7SwizzleILi3ELi4ELi3EEENS4_18smem_ptr_flag_bitsILi16EEENSU_INS5_IJNSA_ILi8EEENSA_ILi64EEEEEENS5_IJS18_SC_EEEEEEEvNS4_8identityENS4_23SM90_TMA_LOAD_MULTICASTES1C_vS1D_EENS_8epilogue10collective6detail29Sm90TmaWarpSpecializedAdapterINS1H_15DefaultEpilogueISJ_SK_SK_NS1G_6thread17LinearCombinationISJ_Li1EffLNS1L_9ScaleType4KindE0ELNS_15FloatRoundStyleE2ESJ_EENS1_15EpilogueDefaultEEEEEvvEEEEvNT_6ParamsE --------------------------
	.section	.nv.constant0._ZN7cutlass13device_kernelINS_4gemm6kernel13GemmUniversalIN4cute5tupleIJiiiiEEENS1_10collective13CollectiveMmaINS1_34MainloopSm90TmaGmmaWarpSpecializedILi2ENS5_IJNS4_1CILi2EEENSA_ILi1EEESC_EEENS1_35KernelTmaWarpSpecializedCooperativeEEENS5_IJNSA_ILi192EEENSA_ILi128EEESH_EEENS_10bfloat16_tENS5_IJlSC_lEEESJ_SK_NS4_8TiledMMAINS4_8MMA_AtomIJNS4_4SM904GMMA28MMA_64x128x16_F32BF16BF16_SSILNSO_5MajorE0ELSQ_0ELNSO_7ScaleInE1ELSR_1EEEEEENS4_6LayoutISD_NS5_IJSC_NSA_ILi0EEESV_EEEEENS5_IJNS4_10UnderscoreESY_SY_EEEEENS4_13SM90_TMA_LOADENS4_14ComposedLayoutINS4_7SwizzleILi3ELi4ELi3EEENS4_18smem_ptr_flag_bitsILi16EEENSU_INS5_IJNSA_ILi8EEENSA_ILi64EEEEEENS5_IJS18_SC_EEEEEEEvNS4_8identityENS4_23SM90_TMA_LOAD_MULTICASTES1C_vS1D_EENS_8epilogue10collective6detail29Sm90TmaWarpSpecializedAdapterINS1H_15DefaultEpilogueISJ_SK_SK_NS1G_6thread17LinearCombinationISJ_Li1EffLNS1L_9ScaleType4KindE0ELNS_15FloatRoundStyleE2ESJ_EENS1_15EpilogueDefaultEEEEEvvEEEEvNT_6ParamsE,"a",@progbits
	.sectionflags	@""
	.align	4
.nv.constant0._ZN7cutlass13device_kernelINS_4gemm6kernel13GemmUniversalIN4cute5tupleIJiiiiEEENS1_10collective13CollectiveMmaINS1_34MainloopSm90TmaGmmaWarpSpecializedILi2ENS5_IJNS4_1CILi2EEENSA_ILi1EEESC_EEENS1_35KernelTmaWarpSpecializedCooperativeEEENS5_IJNSA_ILi192EEENSA_ILi128EEESH_EEENS_10bfloat16_tENS5_IJlSC_lEEESJ_SK_NS4_8TiledMMAINS4_8MMA_AtomIJNS4_4SM904GMMA28MMA_64x128x16_F32BF16BF16_SSILNSO_5MajorE0ELSQ_0ELNSO_7ScaleInE1ELSR_1EEEEEENS4_6LayoutISD_NS5_IJSC_NSA_ILi0EEESV_EEEEENS5_IJNS4_10UnderscoreESY_SY_EEEEENS4_13SM90_TMA_LOADENS4_14ComposedLayoutINS4_7SwizzleILi3ELi4ELi3EEENS4_18smem_ptr_flag_bitsILi16EEENSU_INS5_IJNSA_ILi8EEENSA_ILi64EEEEEENS5_IJS18_SC_EEEEEEEvNS4_8identityENS4_23SM90_TMA_LOAD_MULTICASTES1C_vS1D_EENS_8epilogue10collective6detail29Sm90TmaWarpSpecializedAdapterINS1H_15DefaultEpilogueISJ_SK_SK_NS1G_6thread17LinearCombinationISJ_Li1EffLNS1L_9ScaleType4KindE0ELNS_15FloatRoundStyleE2ESJ_EENS1_15EpilogueDefaultEEEEEvvEEEEvNT_6ParamsE:
	.zero		1664


//--------------------- SYMBOLS --------------------------

	.type		.nv.reservedSmem.offset0,@object
	.size		.nv.reservedSmem.offset0,0x4
	.type		__assertfail,@function
